//
// Generated by NVIDIA NVVM Compiler
//
// Compiler Build ID: CL-36424714
// Cuda compilation tools, release 13.0, V13.0.88
// Based on NVVM 20.0.0
//

.version 9.0
.target sm_100
.address_size 64

.func  (.param .b64 func_retval0) _Z9potentiald
(
	.param .b64 _Z9potentiald_param_0
)
;
.func  (.param .b64 func_retval0) __internal_accurate_pow
(
	.param .b64 __internal_accurate_pow_param_0,
	.param .b64 __internal_accurate_pow_param_1
)
;
.global .align 4 .b8 precalc_xorwow_matrix[102400];
.global .align 4 .b8 precalc_xorwow_offset_matrix[102400];
.global .align 4 .b8 mrg32k3aM1[2304];
.global .align 4 .b8 mrg32k3aM2[2304];
.global .align 4 .b8 mrg32k3aM1SubSeq[2016];
.global .align 4 .b8 mrg32k3aM2SubSeq[2016];
.global .align 4 .b8 mrg32k3aM1Seq[2304];
.global .align 4 .b8 mrg32k3aM2Seq[2304];
.const .align 8 .b8 __cr_lgamma_table[72];
.global .align 8 .f64 a;
.global .align 8 .f64 f_sq;
.global .align 8 .f64 m0 = 0d3FF0000000000000;
.global .align 8 .f64 mu_sq = 0d3FF0000000000000;
.global .align 8 .f64 lambda;
.global .align 8 .f64 epsilon = 0d3FF0000000000000;
.global .align 8 .f64 Delta = 0d4000000000000000;
.global .align 8 .u64 potential_ptr = _Z9potentiald;

.func  (.param .b64 func_retval0) _Z9potentiald(
	.param .b64 _Z9potentiald_param_0
)
{
	.reg .pred 	%p<40>;
	.reg .b32 	%r<52>;
	.reg .b64 	%fd<56>;

	ld.param.f64 	%fd25, [_Z9potentiald_param_0];
	ld.global.f64 	%fd1, [mu_sq];
	{
	.reg .b32 %temp; 
	mov.b64 	{%temp, %r1}, %fd1;
	}
	mov.f64 	%fd26, 0d4000000000000000;
	{
	.reg .b32 %temp; 
	mov.b64 	{%temp, %r7}, %fd26;
	}
	and.b32  	%r3, %r7, 2146435072;
	setp.eq.s32 	%p1, %r3, 1062207488;
	abs.f64 	%fd2, %fd1;
	{ // callseq 0, 0
	.param .b64 param0;
	st.param.f64 	[param0], %fd2;
	.param .b64 param1;
	st.param.f64 	[param1], 0d4000000000000000;
	.param .b64 retval0;
	call.uni (retval0), 
	__internal_accurate_pow, 
	(
	param0, 
	param1
	);
	ld.param.f64 	%fd27, [retval0];
	} // callseq 0
	setp.lt.s32 	%p2, %r1, 0;
	neg.f64 	%fd29, %fd27;
	selp.f64 	%fd30, %fd29, %fd27, %p1;
	selp.f64 	%fd51, %fd30, %fd27, %p2;
	setp.neu.f64 	%p3, %fd1, 0d0000000000000000;
	@%p3 bra 	$L__BB0_2;
	setp.eq.s32 	%p4, %r3, 1062207488;
	selp.b32 	%r8, %r1, 0, %p4;
	setp.lt.s32 	%p5, %r7, 0;
	or.b32  	%r9, %r8, 2146435072;
	selp.b32 	%r10, %r9, %r8, %p5;
	mov.b32 	%r11, 0;
	mov.b64 	%fd51, {%r11, %r10};
$L__BB0_2:
	add.f64 	%fd31, %fd1, 0d4000000000000000;
	{
	.reg .b32 %temp; 
	mov.b64 	{%temp, %r12}, %fd31;
	}
	and.b32  	%r13, %r12, 2146435072;
	setp.ne.s32 	%p6, %r13, 2146435072;
	@%p6 bra 	$L__BB0_7;
	setp.num.f64 	%p7, %fd1, %fd1;
	@%p7 bra 	$L__BB0_5;
	mov.f64 	%fd32, 0d4000000000000000;
	add.rn.f64 	%fd51, %fd1, %fd32;
	bra.uni 	$L__BB0_7;
$L__BB0_5:
	setp.neu.f64 	%p8, %fd2, 0d7FF0000000000000;
	@%p8 bra 	$L__BB0_7;
	setp.lt.s32 	%p9, %r1, 0;
	setp.eq.s32 	%p10, %r3, 1062207488;
	setp.lt.s32 	%p11, %r7, 0;
	selp.b32 	%r15, 0, 2146435072, %p11;
	and.b32  	%r16, %r7, 2147483647;
	setp.ne.s32 	%p12, %r16, 1071644672;
	or.b32  	%r17, %r15, -2147483648;
	selp.b32 	%r18, %r17, %r15, %p12;
	selp.b32 	%r19, %r18, %r15, %p10;
	selp.b32 	%r20, %r19, %r15, %p9;
	mov.b32 	%r21, 0;
	mov.b64 	%fd51, {%r21, %r20};
$L__BB0_7:
	setp.eq.s32 	%p13, %r3, 1062207488;
	setp.eq.f64 	%p14, %fd1, 0d3FF0000000000000;
	mul.f64 	%fd33, %fd51, 0d3FE0000000000000;
	selp.f64 	%fd9, 0d3FE0000000000000, %fd33, %p14;
	{
	.reg .b32 %temp; 
	mov.b64 	{%temp, %r4}, %fd25;
	}
	abs.f64 	%fd10, %fd25;
	{ // callseq 1, 0
	.param .b64 param0;
	st.param.f64 	[param0], %fd10;
	.param .b64 param1;
	st.param.f64 	[param1], 0d4000000000000000;
	.param .b64 retval0;
	call.uni (retval0), 
	__internal_accurate_pow, 
	(
	param0, 
	param1
	);
	ld.param.f64 	%fd34, [retval0];
	} // callseq 1
	setp.lt.s32 	%p15, %r4, 0;
	neg.f64 	%fd36, %fd34;
	selp.f64 	%fd37, %fd36, %fd34, %p13;
	selp.f64 	%fd53, %fd37, %fd34, %p15;
	setp.neu.f64 	%p16, %fd25, 0d0000000000000000;
	@%p16 bra 	$L__BB0_9;
	setp.eq.s32 	%p17, %r3, 1062207488;
	selp.b32 	%r23, %r4, 0, %p17;
	setp.lt.s32 	%p18, %r7, 0;
	or.b32  	%r24, %r23, 2146435072;
	selp.b32 	%r25, %r24, %r23, %p18;
	mov.b32 	%r26, 0;
	mov.b64 	%fd53, {%r26, %r25};
$L__BB0_9:
	add.f64 	%fd38, %fd25, 0d4000000000000000;
	{
	.reg .b32 %temp; 
	mov.b64 	{%temp, %r27}, %fd38;
	}
	and.b32  	%r28, %r27, 2146435072;
	setp.ne.s32 	%p19, %r28, 2146435072;
	@%p19 bra 	$L__BB0_14;
	setp.num.f64 	%p20, %fd25, %fd25;
	@%p20 bra 	$L__BB0_12;
	mov.f64 	%fd39, 0d4000000000000000;
	add.rn.f64 	%fd53, %fd25, %fd39;
	bra.uni 	$L__BB0_14;
$L__BB0_12:
	setp.neu.f64 	%p21, %fd10, 0d7FF0000000000000;
	@%p21 bra 	$L__BB0_14;
	setp.lt.s32 	%p22, %r4, 0;
	setp.eq.s32 	%p23, %r3, 1062207488;
	setp.lt.s32 	%p24, %r7, 0;
	selp.b32 	%r30, 0, 2146435072, %p24;
	and.b32  	%r31, %r7, 2147483647;
	setp.ne.s32 	%p25, %r31, 1071644672;
	or.b32  	%r32, %r30, -2147483648;
	selp.b32 	%r33, %r32, %r30, %p25;
	selp.b32 	%r34, %r33, %r30, %p23;
	selp.b32 	%r35, %r34, %r30, %p22;
	mov.b32 	%r36, 0;
	mov.b64 	%fd53, {%r36, %r35};
$L__BB0_14:
	setp.neu.f64 	%p26, %fd25, 0d0000000000000000;
	setp.lt.s32 	%p27, %r4, 0;
	setp.eq.f64 	%p28, %fd25, 0d3FF0000000000000;
	selp.f64 	%fd40, 0d3FF0000000000000, %fd53, %p28;
	mul.f64 	%fd17, %fd9, %fd40;
	ld.global.f64 	%fd18, [lambda];
	mov.f64 	%fd41, 0d4010000000000000;
	{
	.reg .b32 %temp; 
	mov.b64 	{%temp, %r37}, %fd41;
	}
	and.b32  	%r6, %r37, 2146435072;
	setp.eq.s32 	%p29, %r6, 1072693248;
	{ // callseq 2, 0
	.param .b64 param0;
	st.param.f64 	[param0], %fd10;
	.param .b64 param1;
	st.param.f64 	[param1], 0d4010000000000000;
	.param .b64 retval0;
	call.uni (retval0), 
	__internal_accurate_pow, 
	(
	param0, 
	param1
	);
	ld.param.f64 	%fd42, [retval0];
	} // callseq 2
	neg.f64 	%fd44, %fd42;
	selp.f64 	%fd45, %fd44, %fd42, %p29;
	selp.f64 	%fd55, %fd45, %fd42, %p27;
	@%p26 bra 	$L__BB0_16;
	setp.eq.s32 	%p30, %r6, 1072693248;
	selp.b32 	%r38, %r4, 0, %p30;
	setp.lt.s32 	%p31, %r37, 0;
	or.b32  	%r39, %r38, 2146435072;
	selp.b32 	%r40, %r39, %r38, %p31;
	mov.b32 	%r41, 0;
	mov.b64 	%fd55, {%r41, %r40};
$L__BB0_16:
	add.f64 	%fd46, %fd25, 0d4010000000000000;
	{
	.reg .b32 %temp; 
	mov.b64 	{%temp, %r42}, %fd46;
	}
	and.b32  	%r43, %r42, 2146435072;
	setp.ne.s32 	%p32, %r43, 2146435072;
	@%p32 bra 	$L__BB0_21;
	setp.num.f64 	%p33, %fd25, %fd25;
	@%p33 bra 	$L__BB0_19;
	mov.f64 	%fd47, 0d4010000000000000;
	add.rn.f64 	%fd55, %fd25, %fd47;
	bra.uni 	$L__BB0_21;
$L__BB0_19:
	setp.neu.f64 	%p34, %fd10, 0d7FF0000000000000;
	@%p34 bra 	$L__BB0_21;
	setp.eq.s32 	%p35, %r6, 1072693248;
	setp.lt.s32 	%p36, %r4, 0;
	setp.lt.s32 	%p37, %r37, 0;
	selp.b32 	%r45, 0, 2146435072, %p37;
	and.b32  	%r46, %r37, 2147483647;
	setp.ne.s32 	%p38, %r46, 1071644672;
	or.b32  	%r47, %r45, -2147483648;
	selp.b32 	%r48, %r47, %r45, %p38;
	selp.b32 	%r49, %r48, %r45, %p35;
	selp.b32 	%r50, %r49, %r45, %p36;
	mov.b32 	%r51, 0;
	mov.b64 	%fd55, {%r51, %r50};
$L__BB0_21:
	setp.eq.f64 	%p39, %fd25, 0d3FF0000000000000;
	selp.f64 	%fd48, 0d3FF0000000000000, %fd55, %p39;
	fma.rn.f64 	%fd49, %fd18, %fd48, %fd17;
	st.param.f64 	[func_retval0], %fd49;
	ret;

}
	// .globl	_Z15setup_randomizeP17curandStateXORWOW
.visible .entry _Z15setup_randomizeP17curandStateXORWOW(
	.param .u64 .ptr .align 1 _Z15setup_randomizeP17curandStateXORWOW_param_0
)
{
	.reg .pred 	%p<24>;
	.reg .b32 	%r<406>;
	.reg .b64 	%rd<18>;

	ld.param.u64 	%rd8, [_Z15setup_randomizeP17curandStateXORWOW_param_0];
	cvta.to.global.u64 	%rd9, %rd8;
	mov.u32 	%r182, %ntid.x;
	mov.u32 	%r183, %ctaid.x;
	mov.u32 	%r184, %tid.x;
	mad.lo.s32 	%r185, %r182, %r183, %r184;
	cvt.u64.u32 	%rd17, %r185;
	mul.wide.u32 	%rd10, %r185, 48;
	add.s64 	%rd2, %rd9, %rd10;
	mov.b32 	%r186, 1593684748;
	mov.b32 	%r187, 832094735;
	st.global.v2.u32 	[%rd2], {%r187, %r186};
	mov.b32 	%r188, -123459836;
	mov.b32 	%r189, 1111207954;
	st.global.v2.u32 	[%rd2+8], {%r189, %r188};
	mov.b32 	%r190, 1476011280;
	mov.b32 	%r191, -589760388;
	st.global.v2.u32 	[%rd2+16], {%r191, %r190};
	setp.eq.s32 	%p1, %r185, 0;
	@%p1 bra 	$L__BB1_42;
	mov.b32 	%r312, 0;
	mov.u64 	%rd12, precalc_xorwow_matrix;
$L__BB1_2:
	and.b64  	%rd4, %rd17, 3;
	setp.eq.s64 	%p2, %rd4, 0;
	@%p2 bra 	$L__BB1_41;
	mul.wide.u32 	%rd11, %r312, 3200;
	add.s64 	%rd5, %rd12, %rd11;
	cvt.u32.u64 	%r2, %rd4;
	mov.b32 	%r313, 0;
$L__BB1_4:
	mov.b32 	%r326, 0;
	mov.u32 	%r327, %r326;
	mov.u32 	%r328, %r326;
	mov.u32 	%r329, %r326;
	mov.u32 	%r330, %r326;
	mov.u32 	%r319, %r326;
$L__BB1_5:
	mul.wide.u32 	%rd13, %r319, 4;
	add.s64 	%rd14, %rd2, %rd13;
	ld.global.u32 	%r10, [%rd14+4];
	shl.b32 	%r11, %r319, 5;
	mov.b32 	%r325, 0;
$L__BB1_6:
	.pragma "nounroll";
	shr.u32 	%r196, %r10, %r325;
	and.b32  	%r197, %r196, 1;
	setp.eq.b32 	%p3, %r197, 1;
	not.pred 	%p4, %p3;
	add.s32 	%r198, %r11, %r325;
	mul.lo.s32 	%r199, %r198, 5;
	mul.wide.u32 	%rd15, %r199, 4;
	add.s64 	%rd6, %rd5, %rd15;
	@%p4 bra 	$L__BB1_8;
	ld.global.u32 	%r200, [%rd6];
	xor.b32  	%r330, %r330, %r200;
	ld.global.u32 	%r201, [%rd6+4];
	xor.b32  	%r329, %r329, %r201;
	ld.global.u32 	%r202, [%rd6+8];
	xor.b32  	%r328, %r328, %r202;
	ld.global.u32 	%r203, [%rd6+12];
	xor.b32  	%r327, %r327, %r203;
	ld.global.u32 	%r204, [%rd6+16];
	xor.b32  	%r326, %r326, %r204;
$L__BB1_8:
	and.b32  	%r206, %r196, 2;
	setp.eq.s32 	%p5, %r206, 0;
	@%p5 bra 	$L__BB1_10;
	ld.global.u32 	%r207, [%rd6+20];
	xor.b32  	%r330, %r330, %r207;
	ld.global.u32 	%r208, [%rd6+24];
	xor.b32  	%r329, %r329, %r208;
	ld.global.u32 	%r209, [%rd6+28];
	xor.b32  	%r328, %r328, %r209;
	ld.global.u32 	%r210, [%rd6+32];
	xor.b32  	%r327, %r327, %r210;
	ld.global.u32 	%r211, [%rd6+36];
	xor.b32  	%r326, %r326, %r211;
$L__BB1_10:
	and.b32  	%r213, %r196, 4;
	setp.eq.s32 	%p6, %r213, 0;
	@%p6 bra 	$L__BB1_12;
	ld.global.u32 	%r214, [%rd6+40];
	xor.b32  	%r330, %r330, %r214;
	ld.global.u32 	%r215, [%rd6+44];
	xor.b32  	%r329, %r329, %r215;
	ld.global.u32 	%r216, [%rd6+48];
	xor.b32  	%r328, %r328, %r216;
	ld.global.u32 	%r217, [%rd6+52];
	xor.b32  	%r327, %r327, %r217;
	ld.global.u32 	%r218, [%rd6+56];
	xor.b32  	%r326, %r326, %r218;
$L__BB1_12:
	and.b32  	%r220, %r196, 8;
	setp.eq.s32 	%p7, %r220, 0;
	@%p7 bra 	$L__BB1_14;
	ld.global.u32 	%r221, [%rd6+60];
	xor.b32  	%r330, %r330, %r221;
	ld.global.u32 	%r222, [%rd6+64];
	xor.b32  	%r329, %r329, %r222;
	ld.global.u32 	%r223, [%rd6+68];
	xor.b32  	%r328, %r328, %r223;
	ld.global.u32 	%r224, [%rd6+72];
	xor.b32  	%r327, %r327, %r224;
	ld.global.u32 	%r225, [%rd6+76];
	xor.b32  	%r326, %r326, %r225;
$L__BB1_14:
	and.b32  	%r227, %r196, 16;
	setp.eq.s32 	%p8, %r227, 0;
	@%p8 bra 	$L__BB1_16;
	ld.global.u32 	%r228, [%rd6+80];
	xor.b32  	%r330, %r330, %r228;
	ld.global.u32 	%r229, [%rd6+84];
	xor.b32  	%r329, %r329, %r229;
	ld.global.u32 	%r230, [%rd6+88];
	xor.b32  	%r328, %r328, %r230;
	ld.global.u32 	%r231, [%rd6+92];
	xor.b32  	%r327, %r327, %r231;
	ld.global.u32 	%r232, [%rd6+96];
	xor.b32  	%r326, %r326, %r232;
$L__BB1_16:
	and.b32  	%r234, %r196, 32;
	setp.eq.s32 	%p9, %r234, 0;
	@%p9 bra 	$L__BB1_18;
	ld.global.u32 	%r235, [%rd6+100];
	xor.b32  	%r330, %r330, %r235;
	ld.global.u32 	%r236, [%rd6+104];
	xor.b32  	%r329, %r329, %r236;
	ld.global.u32 	%r237, [%rd6+108];
	xor.b32  	%r328, %r328, %r237;
	ld.global.u32 	%r238, [%rd6+112];
	xor.b32  	%r327, %r327, %r238;
	ld.global.u32 	%r239, [%rd6+116];
	xor.b32  	%r326, %r326, %r239;
$L__BB1_18:
	and.b32  	%r241, %r196, 64;
	setp.eq.s32 	%p10, %r241, 0;
	@%p10 bra 	$L__BB1_20;
	ld.global.u32 	%r242, [%rd6+120];
	xor.b32  	%r330, %r330, %r242;
	ld.global.u32 	%r243, [%rd6+124];
	xor.b32  	%r329, %r329, %r243;
	ld.global.u32 	%r244, [%rd6+128];
	xor.b32  	%r328, %r328, %r244;
	ld.global.u32 	%r245, [%rd6+132];
	xor.b32  	%r327, %r327, %r245;
	ld.global.u32 	%r246, [%rd6+136];
	xor.b32  	%r326, %r326, %r246;
$L__BB1_20:
	and.b32  	%r248, %r196, 128;
	setp.eq.s32 	%p11, %r248, 0;
	@%p11 bra 	$L__BB1_22;
	ld.global.u32 	%r249, [%rd6+140];
	xor.b32  	%r330, %r330, %r249;
	ld.global.u32 	%r250, [%rd6+144];
	xor.b32  	%r329, %r329, %r250;
	ld.global.u32 	%r251, [%rd6+148];
	xor.b32  	%r328, %r328, %r251;
	ld.global.u32 	%r252, [%rd6+152];
	xor.b32  	%r327, %r327, %r252;
	ld.global.u32 	%r253, [%rd6+156];
	xor.b32  	%r326, %r326, %r253;
$L__BB1_22:
	and.b32  	%r255, %r196, 256;
	setp.eq.s32 	%p12, %r255, 0;
	@%p12 bra 	$L__BB1_24;
	ld.global.u32 	%r256, [%rd6+160];
	xor.b32  	%r330, %r330, %r256;
	ld.global.u32 	%r257, [%rd6+164];
	xor.b32  	%r329, %r329, %r257;
	ld.global.u32 	%r258, [%rd6+168];
	xor.b32  	%r328, %r328, %r258;
	ld.global.u32 	%r259, [%rd6+172];
	xor.b32  	%r327, %r327, %r259;
	ld.global.u32 	%r260, [%rd6+176];
	xor.b32  	%r326, %r326, %r260;
$L__BB1_24:
	and.b32  	%r262, %r196, 512;
	setp.eq.s32 	%p13, %r262, 0;
	@%p13 bra 	$L__BB1_26;
	ld.global.u32 	%r263, [%rd6+180];
	xor.b32  	%r330, %r330, %r263;
	ld.global.u32 	%r264, [%rd6+184];
	xor.b32  	%r329, %r329, %r264;
	ld.global.u32 	%r265, [%rd6+188];
	xor.b32  	%r328, %r328, %r265;
	ld.global.u32 	%r266, [%rd6+192];
	xor.b32  	%r327, %r327, %r266;
	ld.global.u32 	%r267, [%rd6+196];
	xor.b32  	%r326, %r326, %r267;
$L__BB1_26:
	and.b32  	%r269, %r196, 1024;
	setp.eq.s32 	%p14, %r269, 0;
	@%p14 bra 	$L__BB1_28;
	ld.global.u32 	%r270, [%rd6+200];
	xor.b32  	%r330, %r330, %r270;
	ld.global.u32 	%r271, [%rd6+204];
	xor.b32  	%r329, %r329, %r271;
	ld.global.u32 	%r272, [%rd6+208];
	xor.b32  	%r328, %r328, %r272;
	ld.global.u32 	%r273, [%rd6+212];
	xor.b32  	%r327, %r327, %r273;
	ld.global.u32 	%r274, [%rd6+216];
	xor.b32  	%r326, %r326, %r274;
$L__BB1_28:
	and.b32  	%r276, %r196, 2048;
	setp.eq.s32 	%p15, %r276, 0;
	@%p15 bra 	$L__BB1_30;
	ld.global.u32 	%r277, [%rd6+220];
	xor.b32  	%r330, %r330, %r277;
	ld.global.u32 	%r278, [%rd6+224];
	xor.b32  	%r329, %r329, %r278;
	ld.global.u32 	%r279, [%rd6+228];
	xor.b32  	%r328, %r328, %r279;
	ld.global.u32 	%r280, [%rd6+232];
	xor.b32  	%r327, %r327, %r280;
	ld.global.u32 	%r281, [%rd6+236];
	xor.b32  	%r326, %r326, %r281;
$L__BB1_30:
	and.b32  	%r283, %r196, 4096;
	setp.eq.s32 	%p16, %r283, 0;
	@%p16 bra 	$L__BB1_32;
	ld.global.u32 	%r284, [%rd6+240];
	xor.b32  	%r330, %r330, %r284;
	ld.global.u32 	%r285, [%rd6+244];
	xor.b32  	%r329, %r329, %r285;
	ld.global.u32 	%r286, [%rd6+248];
	xor.b32  	%r328, %r328, %r286;
	ld.global.u32 	%r287, [%rd6+252];
	xor.b32  	%r327, %r327, %r287;
	ld.global.u32 	%r288, [%rd6+256];
	xor.b32  	%r326, %r326, %r288;
$L__BB1_32:
	and.b32  	%r290, %r196, 8192;
	setp.eq.s32 	%p17, %r290, 0;
	@%p17 bra 	$L__BB1_34;
	ld.global.u32 	%r291, [%rd6+260];
	xor.b32  	%r330, %r330, %r291;
	ld.global.u32 	%r292, [%rd6+264];
	xor.b32  	%r329, %r329, %r292;
	ld.global.u32 	%r293, [%rd6+268];
	xor.b32  	%r328, %r328, %r293;
	ld.global.u32 	%r294, [%rd6+272];
	xor.b32  	%r327, %r327, %r294;
	ld.global.u32 	%r295, [%rd6+276];
	xor.b32  	%r326, %r326, %r295;
$L__BB1_34:
	and.b32  	%r297, %r196, 16384;
	setp.eq.s32 	%p18, %r297, 0;
	@%p18 bra 	$L__BB1_36;
	ld.global.u32 	%r298, [%rd6+280];
	xor.b32  	%r330, %r330, %r298;
	ld.global.u32 	%r299, [%rd6+284];
	xor.b32  	%r329, %r329, %r299;
	ld.global.u32 	%r300, [%rd6+288];
	xor.b32  	%r328, %r328, %r300;
	ld.global.u32 	%r301, [%rd6+292];
	xor.b32  	%r327, %r327, %r301;
	ld.global.u32 	%r302, [%rd6+296];
	xor.b32  	%r326, %r326, %r302;
$L__BB1_36:
	and.b32  	%r304, %r196, 32768;
	setp.eq.s32 	%p19, %r304, 0;
	@%p19 bra 	$L__BB1_38;
	ld.global.u32 	%r305, [%rd6+300];
	xor.b32  	%r330, %r330, %r305;
	ld.global.u32 	%r306, [%rd6+304];
	xor.b32  	%r329, %r329, %r306;
	ld.global.u32 	%r307, [%rd6+308];
	xor.b32  	%r328, %r328, %r307;
	ld.global.u32 	%r308, [%rd6+312];
	xor.b32  	%r327, %r327, %r308;
	ld.global.u32 	%r309, [%rd6+316];
	xor.b32  	%r326, %r326, %r309;
$L__BB1_38:
	add.s32 	%r325, %r325, 16;
	setp.ne.s32 	%p20, %r325, 32;
	@%p20 bra 	$L__BB1_6;
	mad.lo.s32 	%r310, %r319, -31, %r11;
	add.s32 	%r319, %r310, 1;
	setp.ne.s32 	%p21, %r319, 5;
	@%p21 bra 	$L__BB1_5;
	st.global.u32 	[%rd2+4], %r330;
	st.global.u32 	[%rd2+8], %r329;
	st.global.u32 	[%rd2+12], %r328;
	st.global.u32 	[%rd2+16], %r327;
	st.global.u32 	[%rd2+20], %r326;
	add.s32 	%r313, %r313, 1;
	setp.lt.u32 	%p22, %r313, %r2;
	@%p22 bra 	$L__BB1_4;
$L__BB1_41:
	shr.u64 	%rd7, %rd17, 2;
	add.s32 	%r312, %r312, 1;
	setp.gt.u64 	%p23, %rd17, 3;
	mov.u64 	%rd17, %rd7;
	@%p23 bra 	$L__BB1_2;
$L__BB1_42:
	mov.b32 	%r311, 0;
	st.global.v2.u32 	[%rd2+24], {%r311, %r311};
	st.global.u32 	[%rd2+32], %r311;
	mov.b64 	%rd16, 0;
	st.global.u64 	[%rd2+40], %rd16;
	ret;

}
	// .globl	_Z22randomize_double_arrayPdmddP17curandStateXORWOW
.visible .entry _Z22randomize_double_arrayPdmddP17curandStateXORWOW(
	.param .u64 .ptr .align 1 _Z22randomize_double_arrayPdmddP17curandStateXORWOW_param_0,
	.param .u64 _Z22randomize_double_arrayPdmddP17curandStateXORWOW_param_1,
	.param .f64 _Z22randomize_double_arrayPdmddP17curandStateXORWOW_param_2,
	.param .f64 _Z22randomize_double_arrayPdmddP17curandStateXORWOW_param_3,
	.param .u64 .ptr .align 1 _Z22randomize_double_arrayPdmddP17curandStateXORWOW_param_4
)
{
	.reg .pred 	%p<3>;
	.reg .b32 	%r<58>;
	.reg .b32 	%f<2>;
	.reg .b64 	%rd<17>;
	.reg .b64 	%fd<8>;

	ld.param.u64 	%rd6, [_Z22randomize_double_arrayPdmddP17curandStateXORWOW_param_0];
	ld.param.u64 	%rd7, [_Z22randomize_double_arrayPdmddP17curandStateXORWOW_param_1];
	ld.param.f64 	%fd3, [_Z22randomize_double_arrayPdmddP17curandStateXORWOW_param_2];
	ld.param.f64 	%fd4, [_Z22randomize_double_arrayPdmddP17curandStateXORWOW_param_3];
	ld.param.u64 	%rd8, [_Z22randomize_double_arrayPdmddP17curandStateXORWOW_param_4];
	cvta.to.global.u64 	%rd9, %rd8;
	mov.u32 	%r1, %ntid.x;
	mov.u32 	%r28, %ctaid.x;
	mov.u32 	%r29, %tid.x;
	mad.lo.s32 	%r45, %r1, %r28, %r29;
	cvt.u64.u32 	%rd16, %r45;
	mul.wide.u32 	%rd10, %r45, 48;
	add.s64 	%rd2, %rd9, %rd10;
	ld.global.v2.u32 	{%r57, %r56}, [%rd2];
	ld.global.v2.u32 	{%r55, %r54}, [%rd2+8];
	ld.global.v2.u32 	{%r53, %r52}, [%rd2+16];
	ld.global.v2.u32 	{%r9, %r10}, [%rd2+24];
	ld.global.f32 	%f1, [%rd2+32];
	ld.global.f64 	%fd1, [%rd2+40];
	setp.le.u64 	%p1, %rd7, %rd16;
	@%p1 bra 	$L__BB2_3;
	sub.f64 	%fd2, %fd4, %fd3;
	cvta.to.global.u64 	%rd3, %rd6;
	mov.u32 	%r49, %r55;
	mov.u32 	%r51, %r56;
$L__BB2_2:
	mov.u32 	%r56, %r54;
	mov.u32 	%r54, %r52;
	mov.u32 	%r55, %r53;
	shr.u32 	%r30, %r51, 2;
	xor.b32  	%r31, %r30, %r51;
	shl.b32 	%r32, %r54, 4;
	shl.b32 	%r33, %r31, 1;
	xor.b32  	%r34, %r32, %r33;
	xor.b32  	%r35, %r34, %r54;
	xor.b32  	%r53, %r35, %r31;
	add.s32 	%r36, %r57, %r53;
	add.s32 	%r37, %r36, 362437;
	shr.u32 	%r38, %r49, 2;
	xor.b32  	%r39, %r38, %r49;
	shl.b32 	%r40, %r53, 4;
	shl.b32 	%r41, %r39, 1;
	xor.b32  	%r42, %r41, %r40;
	xor.b32  	%r43, %r42, %r39;
	xor.b32  	%r52, %r43, %r53;
	add.s32 	%r57, %r57, 724874;
	add.s32 	%r44, %r52, %r57;
	cvt.u64.u32 	%rd11, %r37;
	mul.wide.u32 	%rd12, %r44, 2097152;
	xor.b64  	%rd13, %rd12, %rd11;
	cvt.rn.f64.u64 	%fd5, %rd13;
	fma.rn.f64 	%fd6, %fd5, 0d3CA0000000000000, 0d3C90000000000000;
	fma.rn.f64 	%fd7, %fd2, %fd6, %fd3;
	shl.b64 	%rd14, %rd16, 3;
	add.s64 	%rd15, %rd3, %rd14;
	st.global.f64 	[%rd15], %fd7;
	add.s32 	%r45, %r45, %r1;
	cvt.u64.u32 	%rd16, %r45;
	setp.gt.u64 	%p2, %rd7, %rd16;
	mov.u32 	%r49, %r55;
	mov.u32 	%r51, %r56;
	@%p2 bra 	$L__BB2_2;
$L__BB2_3:
	st.global.v2.u32 	[%rd2], {%r57, %r56};
	st.global.v2.u32 	[%rd2+8], {%r55, %r54};
	st.global.v2.u32 	[%rd2+16], {%r53, %r52};
	st.global.v2.u32 	[%rd2+24], {%r9, %r10};
	st.global.f32 	[%rd2+32], %f1;
	st.global.f64 	[%rd2+40], %fd1;
	ret;

}
	// .globl	_Z15metropolis_stepPdmmddP17curandStateXORWOW
.visible .entry _Z15metropolis_stepPdmmddP17curandStateXORWOW(
	.param .u64 .ptr .align 1 _Z15metropolis_stepPdmmddP17curandStateXORWOW_param_0,
	.param .u64 _Z15metropolis_stepPdmmddP17curandStateXORWOW_param_1,
	.param .u64 _Z15metropolis_stepPdmmddP17curandStateXORWOW_param_2,
	.param .f64 _Z15metropolis_stepPdmmddP17curandStateXORWOW_param_3,
	.param .f64 _Z15metropolis_stepPdmmddP17curandStateXORWOW_param_4,
	.param .u64 .ptr .align 1 _Z15metropolis_stepPdmmddP17curandStateXORWOW_param_5
)
{
	.reg .pred 	%p<110>;
	.reg .b32 	%r<206>;
	.reg .b32 	%f<4>;
	.reg .b64 	%rd<23>;
	.reg .b64 	%fd<211>;

	ld.param.u64 	%rd3, [_Z15metropolis_stepPdmmddP17curandStateXORWOW_param_0];
	ld.param.u64 	%rd4, [_Z15metropolis_stepPdmmddP17curandStateXORWOW_param_1];
	ld.param.u64 	%rd5, [_Z15metropolis_stepPdmmddP17curandStateXORWOW_param_2];
	ld.param.f64 	%fd88, [_Z15metropolis_stepPdmmddP17curandStateXORWOW_param_3];
	ld.param.f64 	%fd89, [_Z15metropolis_stepPdmmddP17curandStateXORWOW_param_4];
	ld.param.u64 	%rd6, [_Z15metropolis_stepPdmmddP17curandStateXORWOW_param_5];
	cvta.to.global.u64 	%rd7, %rd3;
	cvta.to.global.u64 	%rd8, %rd6;
	mov.u32 	%r32, %ntid.x;
	mov.u32 	%r33, %ctaid.x;
	mov.u32 	%r34, %tid.x;
	mad.lo.s32 	%r35, %r32, %r33, %r34;
	cvt.u64.u32 	%rd9, %r35;
	mul.wide.u32 	%rd10, %r35, 48;
	add.s64 	%rd1, %rd8, %rd10;
	ld.global.v2.u32 	{%r1, %r36}, [%rd1];
	ld.global.v2.u32 	{%r37, %r2}, [%rd1+8];
	ld.global.v2.u32 	{%r3, %r204}, [%rd1+16];
	ld.global.v2.u32 	{%r5, %r6}, [%rd1+24];
	ld.global.f32 	%f1, [%rd1+32];
	ld.global.f64 	%fd1, [%rd1+40];
	mad.lo.s64 	%rd11, %rd4, %rd9, %rd5;
	shl.b64 	%rd12, %rd11, 3;
	add.s64 	%rd2, %rd7, %rd12;
	shr.u32 	%r38, %r36, 2;
	xor.b32  	%r39, %r38, %r36;
	shl.b32 	%r40, %r204, 4;
	shl.b32 	%r41, %r39, 1;
	xor.b32  	%r42, %r40, %r41;
	xor.b32  	%r43, %r42, %r204;
	xor.b32  	%r203, %r43, %r39;
	add.s32 	%r44, %r1, %r203;
	add.s32 	%r45, %r44, 362437;
	shr.u32 	%r46, %r37, 2;
	xor.b32  	%r47, %r46, %r37;
	shl.b32 	%r48, %r203, 4;
	shl.b32 	%r49, %r47, 1;
	xor.b32  	%r50, %r49, %r48;
	xor.b32  	%r51, %r50, %r47;
	xor.b32  	%r202, %r51, %r203;
	add.s32 	%r205, %r1, 724874;
	add.s32 	%r52, %r202, %r205;
	cvt.u64.u32 	%rd13, %r45;
	mul.wide.u32 	%rd14, %r52, 2097152;
	xor.b64  	%rd15, %rd14, %rd13;
	cvt.rn.f64.u64 	%fd90, %rd15;
	fma.rn.f64 	%fd91, %fd90, 0d3CA0000000000000, 0d3C90000000000000;
	sub.f64 	%fd92, %fd89, %fd88;
	fma.rn.f64 	%fd2, %fd92, %fd91, %fd88;
	ld.global.f64 	%fd3, [%rd2+-8];
	ld.global.f64 	%fd4, [%rd2+8];
	ld.global.f64 	%fd5, [epsilon];
	ld.global.f64 	%fd6, [m0];
	sub.f64 	%fd7, %fd2, %fd3;
	{
	.reg .b32 %temp; 
	mov.b64 	{%temp, %r10}, %fd7;
	}
	mov.f64 	%fd93, 0d4000000000000000;
	{
	.reg .b32 %temp; 
	mov.b64 	{%temp, %r53}, %fd93;
	}
	and.b32  	%r12, %r53, 2146435072;
	setp.eq.s32 	%p1, %r12, 1062207488;
	abs.f64 	%fd8, %fd7;
	{ // callseq 3, 0
	.param .b64 param0;
	st.param.f64 	[param0], %fd8;
	.param .b64 param1;
	st.param.f64 	[param1], 0d4000000000000000;
	.param .b64 retval0;
	call.uni (retval0), 
	__internal_accurate_pow, 
	(
	param0, 
	param1
	);
	ld.param.f64 	%fd94, [retval0];
	} // callseq 3
	setp.lt.s32 	%p2, %r10, 0;
	neg.f64 	%fd96, %fd94;
	selp.f64 	%fd97, %fd96, %fd94, %p1;
	selp.f64 	%fd195, %fd97, %fd94, %p2;
	setp.neu.f64 	%p3, %fd7, 0d0000000000000000;
	@%p3 bra 	$L__BB3_2;
	selp.b32 	%r54, %r10, 0, %p1;
	setp.lt.s32 	%p5, %r53, 0;
	or.b32  	%r55, %r54, 2146435072;
	selp.b32 	%r56, %r55, %r54, %p5;
	mov.b32 	%r57, 0;
	mov.b64 	%fd195, {%r57, %r56};
$L__BB3_2:
	add.f64 	%fd98, %fd7, 0d4000000000000000;
	{
	.reg .b32 %temp; 
	mov.b64 	{%temp, %r58}, %fd98;
	}
	and.b32  	%r59, %r58, 2146435072;
	setp.ne.s32 	%p6, %r59, 2146435072;
	@%p6 bra 	$L__BB3_7;
	setp.num.f64 	%p7, %fd7, %fd7;
	@%p7 bra 	$L__BB3_5;
	mov.f64 	%fd99, 0d4000000000000000;
	add.rn.f64 	%fd195, %fd7, %fd99;
	bra.uni 	$L__BB3_7;
$L__BB3_5:
	setp.neu.f64 	%p8, %fd8, 0d7FF0000000000000;
	@%p8 bra 	$L__BB3_7;
	setp.lt.s32 	%p11, %r53, 0;
	selp.b32 	%r61, 0, 2146435072, %p11;
	and.b32  	%r62, %r53, 2147483647;
	setp.ne.s32 	%p12, %r62, 1071644672;
	or.b32  	%r63, %r61, -2147483648;
	selp.b32 	%r64, %r63, %r61, %p12;
	selp.b32 	%r65, %r64, %r61, %p1;
	selp.b32 	%r66, %r65, %r61, %p2;
	mov.b32 	%r67, 0;
	mov.b64 	%fd195, {%r67, %r66};
$L__BB3_7:
	setp.eq.f64 	%p14, %fd7, 0d3FF0000000000000;
	selp.f64 	%fd100, 0d3FF0000000000000, %fd195, %p14;
	mul.f64 	%fd101, %fd6, 0d3FE0000000000000;
	mul.f64 	%fd15, %fd101, %fd100;
	{
	.reg .b32 %temp; 
	mov.b64 	{%temp, %r13}, %fd5;
	}
	abs.f64 	%fd16, %fd5;
	{ // callseq 4, 0
	.param .b64 param0;
	st.param.f64 	[param0], %fd16;
	.param .b64 param1;
	st.param.f64 	[param1], 0d4000000000000000;
	.param .b64 retval0;
	call.uni (retval0), 
	__internal_accurate_pow, 
	(
	param0, 
	param1
	);
	ld.param.f64 	%fd102, [retval0];
	} // callseq 4
	setp.lt.s32 	%p15, %r13, 0;
	neg.f64 	%fd104, %fd102;
	selp.f64 	%fd105, %fd104, %fd102, %p1;
	selp.f64 	%fd197, %fd105, %fd102, %p15;
	setp.neu.f64 	%p16, %fd5, 0d0000000000000000;
	@%p16 bra 	$L__BB3_9;
	selp.b32 	%r69, %r13, 0, %p1;
	setp.lt.s32 	%p18, %r53, 0;
	or.b32  	%r70, %r69, 2146435072;
	selp.b32 	%r71, %r70, %r69, %p18;
	mov.b32 	%r72, 0;
	mov.b64 	%fd197, {%r72, %r71};
$L__BB3_9:
	add.f64 	%fd106, %fd5, 0d4000000000000000;
	{
	.reg .b32 %temp; 
	mov.b64 	{%temp, %r73}, %fd106;
	}
	and.b32  	%r74, %r73, 2146435072;
	setp.ne.s32 	%p19, %r74, 2146435072;
	@%p19 bra 	$L__BB3_14;
	setp.num.f64 	%p20, %fd5, %fd5;
	@%p20 bra 	$L__BB3_12;
	mov.f64 	%fd107, 0d4000000000000000;
	add.rn.f64 	%fd197, %fd5, %fd107;
	bra.uni 	$L__BB3_14;
$L__BB3_12:
	setp.neu.f64 	%p21, %fd16, 0d7FF0000000000000;
	@%p21 bra 	$L__BB3_14;
	setp.lt.s32 	%p24, %r53, 0;
	selp.b32 	%r76, 0, 2146435072, %p24;
	and.b32  	%r77, %r53, 2147483647;
	setp.ne.s32 	%p25, %r77, 1071644672;
	or.b32  	%r78, %r76, -2147483648;
	selp.b32 	%r79, %r78, %r76, %p25;
	selp.b32 	%r80, %r79, %r76, %p1;
	selp.b32 	%r81, %r80, %r76, %p15;
	mov.b32 	%r82, 0;
	mov.b64 	%fd197, {%r82, %r81};
$L__BB3_14:
	setp.eq.f64 	%p27, %fd5, 0d3FF0000000000000;
	selp.f64 	%fd108, 0d3FF0000000000000, %fd197, %p27;
	div.rn.f64 	%fd109, %fd15, %fd108;
	ld.global.u64 	%rd16, [potential_ptr];
	{ // callseq 5, 0
	.param .b64 param0;
	st.param.f64 	[param0], %fd3;
	.param .b64 retval0;
	prototype_5 : .callprototype (.param .b64 _) _ (.param .b64 _);
	call (retval0), 
	%rd16, 
	(
	param0
	)
	, prototype_5;
	ld.param.f64 	%fd110, [retval0];
	} // callseq 5
	add.f64 	%fd112, %fd109, %fd110;
	mul.f64 	%fd23, %fd5, %fd112;
	ld.global.f64 	%fd24, [epsilon];
	ld.global.f64 	%fd25, [m0];
	sub.f64 	%fd26, %fd4, %fd2;
	{
	.reg .b32 %temp; 
	mov.b64 	{%temp, %r14}, %fd26;
	}
	abs.f64 	%fd27, %fd26;
	{ // callseq 6, 0
	.param .b64 param0;
	st.param.f64 	[param0], %fd27;
	.param .b64 param1;
	st.param.f64 	[param1], 0d4000000000000000;
	.param .b64 retval0;
	call.uni (retval0), 
	__internal_accurate_pow, 
	(
	param0, 
	param1
	);
	ld.param.f64 	%fd113, [retval0];
	} // callseq 6
	setp.lt.s32 	%p28, %r14, 0;
	neg.f64 	%fd115, %fd113;
	selp.f64 	%fd116, %fd115, %fd113, %p1;
	selp.f64 	%fd199, %fd116, %fd113, %p28;
	setp.neu.f64 	%p29, %fd26, 0d0000000000000000;
	@%p29 bra 	$L__BB3_16;
	selp.b32 	%r84, %r14, 0, %p1;
	setp.lt.s32 	%p31, %r53, 0;
	or.b32  	%r85, %r84, 2146435072;
	selp.b32 	%r86, %r85, %r84, %p31;
	mov.b32 	%r87, 0;
	mov.b64 	%fd199, {%r87, %r86};
$L__BB3_16:
	add.f64 	%fd117, %fd26, 0d4000000000000000;
	{
	.reg .b32 %temp; 
	mov.b64 	{%temp, %r88}, %fd117;
	}
	and.b32  	%r89, %r88, 2146435072;
	setp.ne.s32 	%p32, %r89, 2146435072;
	@%p32 bra 	$L__BB3_21;
	setp.num.f64 	%p33, %fd26, %fd26;
	@%p33 bra 	$L__BB3_19;
	mov.f64 	%fd118, 0d4000000000000000;
	add.rn.f64 	%fd199, %fd26, %fd118;
	bra.uni 	$L__BB3_21;
$L__BB3_19:
	setp.neu.f64 	%p34, %fd27, 0d7FF0000000000000;
	@%p34 bra 	$L__BB3_21;
	setp.lt.s32 	%p37, %r53, 0;
	selp.b32 	%r91, 0, 2146435072, %p37;
	and.b32  	%r92, %r53, 2147483647;
	setp.ne.s32 	%p38, %r92, 1071644672;
	or.b32  	%r93, %r91, -2147483648;
	selp.b32 	%r94, %r93, %r91, %p38;
	selp.b32 	%r95, %r94, %r91, %p1;
	selp.b32 	%r96, %r95, %r91, %p28;
	mov.b32 	%r97, 0;
	mov.b64 	%fd199, {%r97, %r96};
$L__BB3_21:
	setp.eq.f64 	%p40, %fd26, 0d3FF0000000000000;
	selp.f64 	%fd119, 0d3FF0000000000000, %fd199, %p40;
	mul.f64 	%fd120, %fd25, 0d3FE0000000000000;
	mul.f64 	%fd34, %fd120, %fd119;
	{
	.reg .b32 %temp; 
	mov.b64 	{%temp, %r15}, %fd24;
	}
	abs.f64 	%fd35, %fd24;
	{ // callseq 7, 0
	.param .b64 param0;
	st.param.f64 	[param0], %fd35;
	.param .b64 param1;
	st.param.f64 	[param1], 0d4000000000000000;
	.param .b64 retval0;
	call.uni (retval0), 
	__internal_accurate_pow, 
	(
	param0, 
	param1
	);
	ld.param.f64 	%fd121, [retval0];
	} // callseq 7
	setp.lt.s32 	%p41, %r15, 0;
	neg.f64 	%fd123, %fd121;
	selp.f64 	%fd124, %fd123, %fd121, %p1;
	selp.f64 	%fd201, %fd124, %fd121, %p41;
	setp.neu.f64 	%p42, %fd24, 0d0000000000000000;
	@%p42 bra 	$L__BB3_23;
	selp.b32 	%r99, %r15, 0, %p1;
	setp.lt.s32 	%p44, %r53, 0;
	or.b32  	%r100, %r99, 2146435072;
	selp.b32 	%r101, %r100, %r99, %p44;
	mov.b32 	%r102, 0;
	mov.b64 	%fd201, {%r102, %r101};
$L__BB3_23:
	add.f64 	%fd125, %fd24, 0d4000000000000000;
	{
	.reg .b32 %temp; 
	mov.b64 	{%temp, %r103}, %fd125;
	}
	and.b32  	%r104, %r103, 2146435072;
	setp.ne.s32 	%p45, %r104, 2146435072;
	@%p45 bra 	$L__BB3_28;
	setp.num.f64 	%p46, %fd24, %fd24;
	@%p46 bra 	$L__BB3_26;
	mov.f64 	%fd126, 0d4000000000000000;
	add.rn.f64 	%fd201, %fd24, %fd126;
	bra.uni 	$L__BB3_28;
$L__BB3_26:
	setp.neu.f64 	%p47, %fd35, 0d7FF0000000000000;
	@%p47 bra 	$L__BB3_28;
	setp.lt.s32 	%p48, %r15, 0;
	setp.eq.s32 	%p49, %r12, 1062207488;
	setp.lt.s32 	%p50, %r53, 0;
	selp.b32 	%r106, 0, 2146435072, %p50;
	and.b32  	%r107, %r53, 2147483647;
	setp.ne.s32 	%p51, %r107, 1071644672;
	or.b32  	%r108, %r106, -2147483648;
	selp.b32 	%r109, %r108, %r106, %p51;
	selp.b32 	%r110, %r109, %r106, %p49;
	selp.b32 	%r111, %r110, %r106, %p48;
	mov.b32 	%r112, 0;
	mov.b64 	%fd201, {%r112, %r111};
$L__BB3_28:
	setp.eq.s32 	%p52, %r12, 1062207488;
	setp.eq.f64 	%p53, %fd24, 0d3FF0000000000000;
	selp.f64 	%fd127, 0d3FF0000000000000, %fd201, %p53;
	div.rn.f64 	%fd128, %fd34, %fd127;
	ld.global.u64 	%rd17, [potential_ptr];
	{ // callseq 8, 0
	.param .b64 param0;
	st.param.f64 	[param0], %fd2;
	.param .b64 retval0;
	prototype_8 : .callprototype (.param .b64 _) _ (.param .b64 _);
	call (retval0), 
	%rd17, 
	(
	param0
	)
	, prototype_8;
	ld.param.f64 	%fd129, [retval0];
	} // callseq 8
	add.f64 	%fd131, %fd128, %fd129;
	fma.rn.f64 	%fd42, %fd24, %fd131, %fd23;
	ld.global.f64 	%fd43, [%rd2+-8];
	ld.global.f64 	%fd44, [%rd2];
	ld.global.f64 	%fd45, [%rd2+8];
	ld.global.f64 	%fd46, [epsilon];
	ld.global.f64 	%fd47, [m0];
	sub.f64 	%fd48, %fd44, %fd43;
	{
	.reg .b32 %temp; 
	mov.b64 	{%temp, %r16}, %fd48;
	}
	abs.f64 	%fd49, %fd48;
	{ // callseq 9, 0
	.param .b64 param0;
	st.param.f64 	[param0], %fd49;
	.param .b64 param1;
	st.param.f64 	[param1], 0d4000000000000000;
	.param .b64 retval0;
	call.uni (retval0), 
	__internal_accurate_pow, 
	(
	param0, 
	param1
	);
	ld.param.f64 	%fd132, [retval0];
	} // callseq 9
	setp.lt.s32 	%p54, %r16, 0;
	neg.f64 	%fd134, %fd132;
	selp.f64 	%fd135, %fd134, %fd132, %p52;
	selp.f64 	%fd203, %fd135, %fd132, %p54;
	setp.neu.f64 	%p55, %fd48, 0d0000000000000000;
	@%p55 bra 	$L__BB3_30;
	selp.b32 	%r114, %r16, 0, %p52;
	setp.lt.s32 	%p57, %r53, 0;
	or.b32  	%r115, %r114, 2146435072;
	selp.b32 	%r116, %r115, %r114, %p57;
	mov.b32 	%r117, 0;
	mov.b64 	%fd203, {%r117, %r116};
$L__BB3_30:
	add.f64 	%fd136, %fd48, 0d4000000000000000;
	{
	.reg .b32 %temp; 
	mov.b64 	{%temp, %r118}, %fd136;
	}
	and.b32  	%r119, %r118, 2146435072;
	setp.ne.s32 	%p58, %r119, 2146435072;
	@%p58 bra 	$L__BB3_35;
	setp.num.f64 	%p59, %fd48, %fd48;
	@%p59 bra 	$L__BB3_33;
	mov.f64 	%fd137, 0d4000000000000000;
	add.rn.f64 	%fd203, %fd48, %fd137;
	bra.uni 	$L__BB3_35;
$L__BB3_33:
	setp.neu.f64 	%p60, %fd49, 0d7FF0000000000000;
	@%p60 bra 	$L__BB3_35;
	setp.lt.s32 	%p63, %r53, 0;
	selp.b32 	%r121, 0, 2146435072, %p63;
	and.b32  	%r122, %r53, 2147483647;
	setp.ne.s32 	%p64, %r122, 1071644672;
	or.b32  	%r123, %r121, -2147483648;
	selp.b32 	%r124, %r123, %r121, %p64;
	selp.b32 	%r125, %r124, %r121, %p52;
	selp.b32 	%r126, %r125, %r121, %p54;
	mov.b32 	%r127, 0;
	mov.b64 	%fd203, {%r127, %r126};
$L__BB3_35:
	setp.eq.f64 	%p66, %fd48, 0d3FF0000000000000;
	selp.f64 	%fd138, 0d3FF0000000000000, %fd203, %p66;
	mul.f64 	%fd139, %fd47, 0d3FE0000000000000;
	mul.f64 	%fd56, %fd139, %fd138;
	{
	.reg .b32 %temp; 
	mov.b64 	{%temp, %r17}, %fd46;
	}
	abs.f64 	%fd57, %fd46;
	{ // callseq 10, 0
	.param .b64 param0;
	st.param.f64 	[param0], %fd57;
	.param .b64 param1;
	st.param.f64 	[param1], 0d4000000000000000;
	.param .b64 retval0;
	call.uni (retval0), 
	__internal_accurate_pow, 
	(
	param0, 
	param1
	);
	ld.param.f64 	%fd140, [retval0];
	} // callseq 10
	setp.lt.s32 	%p67, %r17, 0;
	neg.f64 	%fd142, %fd140;
	selp.f64 	%fd143, %fd142, %fd140, %p52;
	selp.f64 	%fd205, %fd143, %fd140, %p67;
	setp.neu.f64 	%p68, %fd46, 0d0000000000000000;
	@%p68 bra 	$L__BB3_37;
	selp.b32 	%r129, %r17, 0, %p52;
	setp.lt.s32 	%p70, %r53, 0;
	or.b32  	%r130, %r129, 2146435072;
	selp.b32 	%r131, %r130, %r129, %p70;
	mov.b32 	%r132, 0;
	mov.b64 	%fd205, {%r132, %r131};
$L__BB3_37:
	add.f64 	%fd144, %fd46, 0d4000000000000000;
	{
	.reg .b32 %temp; 
	mov.b64 	{%temp, %r133}, %fd144;
	}
	and.b32  	%r134, %r133, 2146435072;
	setp.ne.s32 	%p71, %r134, 2146435072;
	@%p71 bra 	$L__BB3_42;
	setp.num.f64 	%p72, %fd46, %fd46;
	@%p72 bra 	$L__BB3_40;
	mov.f64 	%fd145, 0d4000000000000000;
	add.rn.f64 	%fd205, %fd46, %fd145;
	bra.uni 	$L__BB3_42;
$L__BB3_40:
	setp.neu.f64 	%p73, %fd57, 0d7FF0000000000000;
	@%p73 bra 	$L__BB3_42;
	setp.lt.s32 	%p76, %r53, 0;
	selp.b32 	%r136, 0, 2146435072, %p76;
	and.b32  	%r137, %r53, 2147483647;
	setp.ne.s32 	%p77, %r137, 1071644672;
	or.b32  	%r138, %r136, -2147483648;
	selp.b32 	%r139, %r138, %r136, %p77;
	selp.b32 	%r140, %r139, %r136, %p52;
	selp.b32 	%r141, %r140, %r136, %p67;
	mov.b32 	%r142, 0;
	mov.b64 	%fd205, {%r142, %r141};
$L__BB3_42:
	setp.eq.f64 	%p79, %fd46, 0d3FF0000000000000;
	selp.f64 	%fd146, 0d3FF0000000000000, %fd205, %p79;
	div.rn.f64 	%fd147, %fd56, %fd146;
	ld.global.u64 	%rd18, [potential_ptr];
	{ // callseq 11, 0
	.param .b64 param0;
	st.param.f64 	[param0], %fd43;
	.param .b64 retval0;
	prototype_11 : .callprototype (.param .b64 _) _ (.param .b64 _);
	call (retval0), 
	%rd18, 
	(
	param0
	)
	, prototype_11;
	ld.param.f64 	%fd148, [retval0];
	} // callseq 11
	add.f64 	%fd150, %fd147, %fd148;
	mul.f64 	%fd64, %fd46, %fd150;
	ld.global.f64 	%fd65, [epsilon];
	ld.global.f64 	%fd66, [m0];
	sub.f64 	%fd67, %fd45, %fd44;
	{
	.reg .b32 %temp; 
	mov.b64 	{%temp, %r18}, %fd67;
	}
	abs.f64 	%fd68, %fd67;
	{ // callseq 12, 0
	.param .b64 param0;
	st.param.f64 	[param0], %fd68;
	.param .b64 param1;
	st.param.f64 	[param1], 0d4000000000000000;
	.param .b64 retval0;
	call.uni (retval0), 
	__internal_accurate_pow, 
	(
	param0, 
	param1
	);
	ld.param.f64 	%fd151, [retval0];
	} // callseq 12
	setp.lt.s32 	%p80, %r18, 0;
	neg.f64 	%fd153, %fd151;
	selp.f64 	%fd154, %fd153, %fd151, %p52;
	selp.f64 	%fd207, %fd154, %fd151, %p80;
	setp.neu.f64 	%p81, %fd67, 0d0000000000000000;
	@%p81 bra 	$L__BB3_44;
	selp.b32 	%r144, %r18, 0, %p52;
	setp.lt.s32 	%p83, %r53, 0;
	or.b32  	%r145, %r144, 2146435072;
	selp.b32 	%r146, %r145, %r144, %p83;
	mov.b32 	%r147, 0;
	mov.b64 	%fd207, {%r147, %r146};
$L__BB3_44:
	add.f64 	%fd155, %fd67, 0d4000000000000000;
	{
	.reg .b32 %temp; 
	mov.b64 	{%temp, %r148}, %fd155;
	}
	and.b32  	%r149, %r148, 2146435072;
	setp.ne.s32 	%p84, %r149, 2146435072;
	@%p84 bra 	$L__BB3_49;
	setp.num.f64 	%p85, %fd67, %fd67;
	@%p85 bra 	$L__BB3_47;
	mov.f64 	%fd156, 0d4000000000000000;
	add.rn.f64 	%fd207, %fd67, %fd156;
	bra.uni 	$L__BB3_49;
$L__BB3_47:
	setp.neu.f64 	%p86, %fd68, 0d7FF0000000000000;
	@%p86 bra 	$L__BB3_49;
	setp.lt.s32 	%p89, %r53, 0;
	selp.b32 	%r151, 0, 2146435072, %p89;
	and.b32  	%r152, %r53, 2147483647;
	setp.ne.s32 	%p90, %r152, 1071644672;
	or.b32  	%r153, %r151, -2147483648;
	selp.b32 	%r154, %r153, %r151, %p90;
	selp.b32 	%r155, %r154, %r151, %p52;
	selp.b32 	%r156, %r155, %r151, %p80;
	mov.b32 	%r157, 0;
	mov.b64 	%fd207, {%r157, %r156};
$L__BB3_49:
	setp.eq.f64 	%p92, %fd67, 0d3FF0000000000000;
	selp.f64 	%fd157, 0d3FF0000000000000, %fd207, %p92;
	mul.f64 	%fd158, %fd66, 0d3FE0000000000000;
	mul.f64 	%fd75, %fd158, %fd157;
	{
	.reg .b32 %temp; 
	mov.b64 	{%temp, %r19}, %fd65;
	}
	abs.f64 	%fd76, %fd65;
	{ // callseq 13, 0
	.param .b64 param0;
	st.param.f64 	[param0], %fd76;
	.param .b64 param1;
	st.param.f64 	[param1], 0d4000000000000000;
	.param .b64 retval0;
	call.uni (retval0), 
	__internal_accurate_pow, 
	(
	param0, 
	param1
	);
	ld.param.f64 	%fd159, [retval0];
	} // callseq 13
	setp.lt.s32 	%p93, %r19, 0;
	neg.f64 	%fd161, %fd159;
	selp.f64 	%fd162, %fd161, %fd159, %p52;
	selp.f64 	%fd209, %fd162, %fd159, %p93;
	setp.neu.f64 	%p94, %fd65, 0d0000000000000000;
	@%p94 bra 	$L__BB3_51;
	selp.b32 	%r159, %r19, 0, %p52;
	setp.lt.s32 	%p96, %r53, 0;
	or.b32  	%r160, %r159, 2146435072;
	selp.b32 	%r161, %r160, %r159, %p96;
	mov.b32 	%r162, 0;
	mov.b64 	%fd209, {%r162, %r161};
$L__BB3_51:
	add.f64 	%fd163, %fd65, 0d4000000000000000;
	{
	.reg .b32 %temp; 
	mov.b64 	{%temp, %r163}, %fd163;
	}
	and.b32  	%r164, %r163, 2146435072;
	setp.ne.s32 	%p97, %r164, 2146435072;
	@%p97 bra 	$L__BB3_56;
	setp.num.f64 	%p98, %fd65, %fd65;
	@%p98 bra 	$L__BB3_54;
	mov.f64 	%fd164, 0d4000000000000000;
	add.rn.f64 	%fd209, %fd65, %fd164;
	bra.uni 	$L__BB3_56;
$L__BB3_54:
	setp.neu.f64 	%p99, %fd76, 0d7FF0000000000000;
	@%p99 bra 	$L__BB3_56;
	setp.lt.s32 	%p102, %r53, 0;
	selp.b32 	%r166, 0, 2146435072, %p102;
	and.b32  	%r167, %r53, 2147483647;
	setp.ne.s32 	%p103, %r167, 1071644672;
	or.b32  	%r168, %r166, -2147483648;
	selp.b32 	%r169, %r168, %r166, %p103;
	selp.b32 	%r170, %r169, %r166, %p52;
	selp.b32 	%r171, %r170, %r166, %p93;
	mov.b32 	%r172, 0;
	mov.b64 	%fd209, {%r172, %r171};
$L__BB3_56:
	setp.eq.f64 	%p104, %fd65, 0d3FF0000000000000;
	selp.f64 	%fd165, 0d3FF0000000000000, %fd209, %p104;
	div.rn.f64 	%fd166, %fd75, %fd165;
	ld.global.u64 	%rd19, [potential_ptr];
	{ // callseq 14, 0
	.param .b64 param0;
	st.param.f64 	[param0], %fd44;
	.param .b64 retval0;
	prototype_14 : .callprototype (.param .b64 _) _ (.param .b64 _);
	call (retval0), 
	%rd19, 
	(
	param0
	)
	, prototype_14;
	ld.param.f64 	%fd167, [retval0];
	} // callseq 14
	add.f64 	%fd169, %fd166, %fd167;
	fma.rn.f64 	%fd170, %fd65, %fd169, %fd64;
	sub.f64 	%fd83, %fd42, %fd170;
	setp.geu.f64 	%p105, %fd83, 0d0000000000000000;
	@%p105 bra 	$L__BB3_58;
	st.global.f64 	[%rd2], %fd2;
	mov.u32 	%r200, %r202;
	mov.u32 	%r201, %r203;
	mov.u32 	%r202, %r204;
	mov.u32 	%r203, %r3;
	mov.u32 	%r204, %r2;
	bra.uni 	$L__BB3_63;
$L__BB3_58:
	neg.f64 	%fd171, %fd83;
	fma.rn.f64 	%fd172, %fd83, 0dBFF71547652B82FE, 0d4338000000000000;
	{
	.reg .b32 %temp; 
	mov.b64 	{%r20, %temp}, %fd172;
	}
	mov.f64 	%fd173, 0dC338000000000000;
	add.rn.f64 	%fd174, %fd172, %fd173;
	fma.rn.f64 	%fd175, %fd174, 0dBFE62E42FEFA39EF, %fd171;
	fma.rn.f64 	%fd176, %fd174, 0dBC7ABC9E3B39803F, %fd175;
	fma.rn.f64 	%fd177, %fd176, 0d3E5ADE1569CE2BDF, 0d3E928AF3FCA213EA;
	fma.rn.f64 	%fd178, %fd177, %fd176, 0d3EC71DEE62401315;
	fma.rn.f64 	%fd179, %fd178, %fd176, 0d3EFA01997C89EB71;
	fma.rn.f64 	%fd180, %fd179, %fd176, 0d3F2A01A014761F65;
	fma.rn.f64 	%fd181, %fd180, %fd176, 0d3F56C16C1852B7AF;
	fma.rn.f64 	%fd182, %fd181, %fd176, 0d3F81111111122322;
	fma.rn.f64 	%fd183, %fd182, %fd176, 0d3FA55555555502A1;
	fma.rn.f64 	%fd184, %fd183, %fd176, 0d3FC5555555555511;
	fma.rn.f64 	%fd185, %fd184, %fd176, 0d3FE000000000000B;
	fma.rn.f64 	%fd186, %fd185, %fd176, 0d3FF0000000000000;
	fma.rn.f64 	%fd187, %fd186, %fd176, 0d3FF0000000000000;
	{
	.reg .b32 %temp; 
	mov.b64 	{%r21, %temp}, %fd187;
	}
	{
	.reg .b32 %temp; 
	mov.b64 	{%temp, %r22}, %fd187;
	}
	shl.b32 	%r173, %r20, 20;
	add.s32 	%r174, %r173, %r22;
	mov.b64 	%fd210, {%r21, %r174};
	{
	.reg .b32 %temp; 
	mov.b64 	{%temp, %r175}, %fd171;
	}
	mov.b32 	%f3, %r175;
	abs.f32 	%f2, %f3;
	setp.lt.f32 	%p106, %f2, 0f4086232B;
	@%p106 bra 	$L__BB3_61;
	setp.gt.f64 	%p107, %fd83, 0d0000000000000000;
	mov.f64 	%fd188, 0d7FF0000000000000;
	sub.f64 	%fd189, %fd188, %fd83;
	selp.f64 	%fd210, 0d0000000000000000, %fd189, %p107;
	setp.geu.f32 	%p108, %f2, 0f40874800;
	@%p108 bra 	$L__BB3_61;
	shr.u32 	%r176, %r20, 31;
	add.s32 	%r177, %r20, %r176;
	shr.s32 	%r178, %r177, 1;
	shl.b32 	%r179, %r178, 20;
	add.s32 	%r180, %r22, %r179;
	mov.b64 	%fd190, {%r21, %r180};
	sub.s32 	%r181, %r20, %r178;
	shl.b32 	%r182, %r181, 20;
	add.s32 	%r183, %r182, 1072693248;
	mov.b32 	%r184, 0;
	mov.b64 	%fd191, {%r184, %r183};
	mul.f64 	%fd210, %fd191, %fd190;
$L__BB3_61:
	shr.u32 	%r185, %r2, 2;
	xor.b32  	%r186, %r185, %r2;
	shl.b32 	%r187, %r202, 4;
	shl.b32 	%r188, %r186, 1;
	xor.b32  	%r189, %r188, %r187;
	xor.b32  	%r190, %r189, %r186;
	xor.b32  	%r201, %r190, %r202;
	add.s32 	%r191, %r1, %r201;
	add.s32 	%r192, %r191, 1087311;
	shr.u32 	%r193, %r3, 2;
	xor.b32  	%r194, %r193, %r3;
	shl.b32 	%r195, %r201, 4;
	shl.b32 	%r196, %r194, 1;
	xor.b32  	%r197, %r196, %r195;
	xor.b32  	%r198, %r197, %r194;
	xor.b32  	%r200, %r198, %r201;
	add.s32 	%r205, %r1, 1449748;
	add.s32 	%r199, %r200, %r205;
	cvt.u64.u32 	%rd20, %r192;
	mul.wide.u32 	%rd21, %r199, 2097152;
	xor.b64  	%rd22, %rd21, %rd20;
	cvt.rn.f64.u64 	%fd192, %rd22;
	fma.rn.f64 	%fd193, %fd192, 0d3CA0000000000000, 0d3C90000000000000;
	setp.leu.f64 	%p109, %fd210, %fd193;
	@%p109 bra 	$L__BB3_63;
	st.global.f64 	[%rd2], %fd2;
$L__BB3_63:
	st.global.v2.u32 	[%rd1], {%r205, %r204};
	st.global.v2.u32 	[%rd1+8], {%r203, %r202};
	st.global.v2.u32 	[%rd1+16], {%r201, %r200};
	st.global.v2.u32 	[%rd1+24], {%r5, %r6};
	st.global.f32 	[%rd1+32], %f1;
	st.global.f64 	[%rd1+40], %fd1;
	ret;

}
.func  (.param .b64 func_retval0) __internal_accurate_pow(
	.param .b64 __internal_accurate_pow_param_0,
	.param .b64 __internal_accurate_pow_param_1
)
{
	.reg .pred 	%p<8>;
	.reg .b32 	%r<49>;
	.reg .b32 	%f<3>;
	.reg .b64 	%fd<109>;

	ld.param.f64 	%fd10, [__internal_accurate_pow_param_0];
	ld.param.f64 	%fd11, [__internal_accurate_pow_param_1];
	{
	.reg .b32 %temp; 
	mov.b64 	{%temp, %r46}, %fd10;
	}
	{
	.reg .b32 %temp; 
	mov.b64 	{%r45, %temp}, %fd10;
	}
	shr.u32 	%r47, %r46, 20;
	setp.gt.u32 	%p1, %r46, 1048575;
	@%p1 bra 	$L__BB4_2;
	mul.f64 	%fd12, %fd10, 0d4350000000000000;
	{
	.reg .b32 %temp; 
	mov.b64 	{%temp, %r46}, %fd12;
	}
	{
	.reg .b32 %temp; 
	mov.b64 	{%r45, %temp}, %fd12;
	}
	shr.u32 	%r16, %r46, 20;
	add.s32 	%r47, %r16, -54;
$L__BB4_2:
	add.s32 	%r48, %r47, -1023;
	and.b32  	%r17, %r46, -2146435073;
	or.b32  	%r18, %r17, 1072693248;
	mov.b64 	%fd107, {%r45, %r18};
	setp.lt.u32 	%p2, %r18, 1073127583;
	@%p2 bra 	$L__BB4_4;
	{
	.reg .b32 %temp; 
	mov.b64 	{%r19, %temp}, %fd107;
	}
	{
	.reg .b32 %temp; 
	mov.b64 	{%temp, %r20}, %fd107;
	}
	add.s32 	%r21, %r20, -1048576;
	mov.b64 	%fd107, {%r19, %r21};
	add.s32 	%r48, %r47, -1022;
$L__BB4_4:
	add.f64 	%fd13, %fd107, 0dBFF0000000000000;
	add.f64 	%fd14, %fd107, 0d3FF0000000000000;
	rcp.approx.ftz.f64 	%fd15, %fd14;
	neg.f64 	%fd16, %fd14;
	fma.rn.f64 	%fd17, %fd16, %fd15, 0d3FF0000000000000;
	fma.rn.f64 	%fd18, %fd17, %fd17, %fd17;
	fma.rn.f64 	%fd19, %fd18, %fd15, %fd15;
	mul.f64 	%fd20, %fd13, %fd19;
	fma.rn.f64 	%fd21, %fd13, %fd19, %fd20;
	mul.f64 	%fd22, %fd21, %fd21;
	fma.rn.f64 	%fd23, %fd22, 0d3EB0F5FF7D2CAFE2, 0d3ED0F5D241AD3B5A;
	fma.rn.f64 	%fd24, %fd23, %fd22, 0d3EF3B20A75488A3F;
	fma.rn.f64 	%fd25, %fd24, %fd22, 0d3F1745CDE4FAECD5;
	fma.rn.f64 	%fd26, %fd25, %fd22, 0d3F3C71C7258A578B;
	fma.rn.f64 	%fd27, %fd26, %fd22, 0d3F6249249242B910;
	fma.rn.f64 	%fd28, %fd27, %fd22, 0d3F89999999999DFB;
	sub.f64 	%fd29, %fd13, %fd21;
	add.f64 	%fd30, %fd29, %fd29;
	neg.f64 	%fd31, %fd21;
	fma.rn.f64 	%fd32, %fd31, %fd13, %fd30;
	mul.f64 	%fd33, %fd19, %fd32;
	fma.rn.f64 	%fd34, %fd22, %fd28, 0d3FB5555555555555;
	mov.f64 	%fd35, 0d3FB5555555555555;
	sub.f64 	%fd36, %fd35, %fd34;
	fma.rn.f64 	%fd37, %fd22, %fd28, %fd36;
	add.f64 	%fd38, %fd37, 0dBC46A4CB00B9E7B0;
	add.f64 	%fd39, %fd34, %fd38;
	sub.f64 	%fd40, %fd34, %fd39;
	add.f64 	%fd41, %fd38, %fd40;
	mul.rn.f64 	%fd42, %fd21, %fd21;
	neg.f64 	%fd43, %fd42;
	fma.rn.f64 	%fd44, %fd21, %fd21, %fd43;
	{
	.reg .b32 %temp; 
	mov.b64 	{%r22, %temp}, %fd33;
	}
	{
	.reg .b32 %temp; 
	mov.b64 	{%temp, %r23}, %fd33;
	}
	add.s32 	%r24, %r23, 1048576;
	mov.b64 	%fd45, {%r22, %r24};
	fma.rn.f64 	%fd46, %fd21, %fd45, %fd44;
	mul.rn.f64 	%fd47, %fd42, %fd21;
	neg.f64 	%fd48, %fd47;
	fma.rn.f64 	%fd49, %fd42, %fd21, %fd48;
	fma.rn.f64 	%fd50, %fd42, %fd33, %fd49;
	fma.rn.f64 	%fd51, %fd46, %fd21, %fd50;
	mul.rn.f64 	%fd52, %fd39, %fd47;
	neg.f64 	%fd53, %fd52;
	fma.rn.f64 	%fd54, %fd39, %fd47, %fd53;
	fma.rn.f64 	%fd55, %fd39, %fd51, %fd54;
	fma.rn.f64 	%fd56, %fd41, %fd47, %fd55;
	add.f64 	%fd57, %fd52, %fd56;
	sub.f64 	%fd58, %fd52, %fd57;
	add.f64 	%fd59, %fd56, %fd58;
	add.f64 	%fd60, %fd21, %fd57;
	sub.f64 	%fd61, %fd21, %fd60;
	add.f64 	%fd62, %fd57, %fd61;
	add.f64 	%fd63, %fd59, %fd62;
	add.f64 	%fd64, %fd33, %fd63;
	add.f64 	%fd65, %fd60, %fd64;
	sub.f64 	%fd66, %fd60, %fd65;
	add.f64 	%fd67, %fd64, %fd66;
	xor.b32  	%r25, %r48, -2147483648;
	mov.b32 	%r26, 1127219200;
	mov.b64 	%fd68, {%r25, %r26};
	mov.b32 	%r27, -2147483648;
	mov.b64 	%fd69, {%r27, %r26};
	sub.f64 	%fd70, %fd68, %fd69;
	fma.rn.f64 	%fd71, %fd70, 0d3FE62E42FEFA39EF, %fd65;
	fma.rn.f64 	%fd72, %fd70, 0dBFE62E42FEFA39EF, %fd71;
	sub.f64 	%fd73, %fd72, %fd65;
	sub.f64 	%fd74, %fd67, %fd73;
	fma.rn.f64 	%fd75, %fd70, 0d3C7ABC9E3B39803F, %fd74;
	add.f64 	%fd76, %fd71, %fd75;
	sub.f64 	%fd77, %fd71, %fd76;
	add.f64 	%fd78, %fd75, %fd77;
	{
	.reg .b32 %temp; 
	mov.b64 	{%temp, %r28}, %fd11;
	}
	{
	.reg .b32 %temp; 
	mov.b64 	{%r29, %temp}, %fd11;
	}
	shl.b32 	%r30, %r28, 1;
	setp.gt.u32 	%p3, %r30, -33554433;
	and.b32  	%r31, %r28, -15728641;
	selp.b32 	%r32, %r31, %r28, %p3;
	mov.b64 	%fd79, {%r29, %r32};
	mul.rn.f64 	%fd80, %fd76, %fd79;
	neg.f64 	%fd81, %fd80;
	fma.rn.f64 	%fd82, %fd76, %fd79, %fd81;
	fma.rn.f64 	%fd83, %fd78, %fd79, %fd82;
	add.f64 	%fd4, %fd80, %fd83;
	sub.f64 	%fd84, %fd80, %fd4;
	add.f64 	%fd5, %fd83, %fd84;
	fma.rn.f64 	%fd85, %fd4, 0d3FF71547652B82FE, 0d4338000000000000;
	{
	.reg .b32 %temp; 
	mov.b64 	{%r13, %temp}, %fd85;
	}
	mov.f64 	%fd86, 0dC338000000000000;
	add.rn.f64 	%fd87, %fd85, %fd86;
	fma.rn.f64 	%fd88, %fd87, 0dBFE62E42FEFA39EF, %fd4;
	fma.rn.f64 	%fd89, %fd87, 0dBC7ABC9E3B39803F, %fd88;
	fma.rn.f64 	%fd90, %fd89, 0d3E5ADE1569CE2BDF, 0d3E928AF3FCA213EA;
	fma.rn.f64 	%fd91, %fd90, %fd89, 0d3EC71DEE62401315;
	fma.rn.f64 	%fd92, %fd91, %fd89, 0d3EFA01997C89EB71;
	fma.rn.f64 	%fd93, %fd92, %fd89, 0d3F2A01A014761F65;
	fma.rn.f64 	%fd94, %fd93, %fd89, 0d3F56C16C1852B7AF;
	fma.rn.f64 	%fd95, %fd94, %fd89, 0d3F81111111122322;
	fma.rn.f64 	%fd96, %fd95, %fd89, 0d3FA55555555502A1;
	fma.rn.f64 	%fd97, %fd96, %fd89, 0d3FC5555555555511;
	fma.rn.f64 	%fd98, %fd97, %fd89, 0d3FE000000000000B;
	fma.rn.f64 	%fd99, %fd98, %fd89, 0d3FF0000000000000;
	fma.rn.f64 	%fd100, %fd99, %fd89, 0d3FF0000000000000;
	{
	.reg .b32 %temp; 
	mov.b64 	{%r14, %temp}, %fd100;
	}
	{
	.reg .b32 %temp; 
	mov.b64 	{%temp, %r15}, %fd100;
	}
	shl.b32 	%r33, %r13, 20;
	add.s32 	%r34, %r33, %r15;
	mov.b64 	%fd108, {%r14, %r34};
	{
	.reg .b32 %temp; 
	mov.b64 	{%temp, %r35}, %fd4;
	}
	mov.b32 	%f2, %r35;
	abs.f32 	%f1, %f2;
	setp.lt.f32 	%p4, %f1, 0f4086232B;
	@%p4 bra 	$L__BB4_7;
	setp.lt.f64 	%p5, %fd4, 0d0000000000000000;
	add.f64 	%fd101, %fd4, 0d7FF0000000000000;
	selp.f64 	%fd108, 0d0000000000000000, %fd101, %p5;
	setp.geu.f32 	%p6, %f1, 0f40874800;
	@%p6 bra 	$L__BB4_7;
	shr.u32 	%r36, %r13, 31;
	add.s32 	%r37, %r13, %r36;
	shr.s32 	%r38, %r37, 1;
	shl.b32 	%r39, %r38, 20;
	add.s32 	%r40, %r15, %r39;
	mov.b64 	%fd102, {%r14, %r40};
	sub.s32 	%r41, %r13, %r38;
	shl.b32 	%r42, %r41, 20;
	add.s32 	%r43, %r42, 1072693248;
	mov.b32 	%r44, 0;
	mov.b64 	%fd103, {%r44, %r43};
	mul.f64 	%fd108, %fd103, %fd102;
$L__BB4_7:
	abs.f64 	%fd104, %fd108;
	setp.eq.f64 	%p7, %fd104, 0d7FF0000000000000;
	fma.rn.f64 	%fd105, %fd108, %fd5, %fd108;
	selp.f64 	%fd106, %fd108, %fd105, %p7;
	st.param.f64 	[func_retval0], %fd106;
	ret;

}


// ===== COMPILED SASS (sm_100) =====

	.target	sm_100

	.elftype	@"ET_EXEC"


//--------------------- .note.nv.tkinfo           --------------------------
	.section	.note.nv.tkinfo,"",@"SHT_NOTE"
	.sectionflags	@"SHF_NOTE_NV_TKINFO"
	.tkinfo
        /*0018*/ 	.word	0x00000002
        /*0030*/ 	.string	""
        /*0030*/ 	.string	"ptxas"
        /*0030*/ 	.string	"Cuda compilation tools, release 13.0, V13.0.88"
        /*0030*/ 	.string	"Build cuda_13.0.r13.0/compiler.36424714_0"
        /*0030*/ 	.string	"-arch sm_100 -m 64 "



//--------------------- .note.nv.cuinfo           --------------------------
	.section	.note.nv.cuinfo,"",@"SHT_NOTE"
	.sectionflags	@"SHF_NOTE_NV_CUINFO"
        /*0018*/ 	.short	0x0002
        /*001a*/ 	.short	0x0064
        /*001c*/ 	.short	0x0082
	.zero		2


//--------------------- .nv.info                  --------------------------
	.section	.nv.info,"",@"SHT_CUDA_INFO"
	.align	4


	//----- nvinfo : EIATTR_REGCOUNT
	.align		4
        /*0000*/ 	.byte	0x04, 0x2f
        /*0002*/ 	.short	(.L_18 - .L_17)
	.align		4
.L_17:
        /*0004*/ 	.word	index@(_Z15setup_randomizeP17curandStateXORWOW)
        /*0008*/ 	.word	0x0000001f


	//----- nvinfo : EIATTR_FRAME_SIZE
	.align		4
.L_18:
        /*000c*/ 	.byte	0x04, 0x11
        /*000e*/ 	.short	(.L_20 - .L_19)
	.align		4
.L_19:
        /*0010*/ 	.word	index@(_Z15setup_randomizeP17curandStateXORWOW)
        /*0014*/ 	.word	0x00000000


	//----- nvinfo : EIATTR_REGCOUNT
	.align		4
.L_20:
        /*0018*/ 	.byte	0x04, 0x2f
        /*001a*/ 	.short	(.L_22 - .L_21)
	.align		4
.L_21:
        /*001c*/ 	.word	index@(_Z22randomize_double_arrayPdmddP17curandStateXORWOW)
        /*0020*/ 	.word	0x0000001e


	//----- nvinfo : EIATTR_FRAME_SIZE
	.align		4
.L_22:
        /*0024*/ 	.byte	0x04, 0x11
        /*0026*/ 	.short	(.L_24 - .L_23)
	.align		4
.L_23:
        /*0028*/ 	.word	index@(_Z22randomize_double_arrayPdmddP17curandStateXORWOW)
        /*002c*/ 	.word	0x00000000


	//----- nvinfo : EIATTR_REGCOUNT
	.align		4
.L_24:
        /*0030*/ 	.byte	0x04, 0x2f
        /*0032*/ 	.short	(.L_26 - .L_25)
	.align		4
.L_25:
        /*0034*/ 	.word	index@(_Z15metropolis_stepPdmmddP17curandStateXORWOW)
        /*0038*/ 	.word	0x00000050


	//----- nvinfo : EIATTR_FRAME_SIZE
	.align		4
.L_26:
        /*003c*/ 	.byte	0x04, 0x11
        /*003e*/ 	.short	(.L_28 - .L_27)
	.align		4
.L_27:
        /*0040*/ 	.word	index@($__internal_0_$__cuda_sm20_div_rn_f64_full)
        /*0044*/ 	.word	0x00000060


	//----- nvinfo : EIATTR_FRAME_SIZE
	.align		4
.L_28:
        /*0048*/ 	.byte	0x04, 0x11
        /*004a*/ 	.short	(.L_30 - .L_29)
	.align		4
.L_29:
        /*004c*/ 	.word	index@($_Z15metropolis_stepPdmmddP17curandStateXORWOW$__internal_accurate_pow)
        /*0050*/ 	.word	0x00000060


	//----- nvinfo : EIATTR_FRAME_SIZE
	.align		4
.L_30:
        /*0054*/ 	.byte	0x04, 0x11
        /*0056*/ 	.short	(.L_32 - .L_31)
	.align		4
.L_31:
        /*0058*/ 	.word	index@($_Z15metropolis_stepPdmmddP17curandStateXORWOW$_Z9potentiald)
        /*005c*/ 	.word	0x00000060


	//----- nvinfo : EIATTR_FRAME_SIZE
	.align		4
.L_32:
        /*0060*/ 	.byte	0x04, 0x11
        /*0062*/ 	.short	(.L_34 - .L_33)
	.align		4
.L_33:
        /*0064*/ 	.word	index@(_Z15metropolis_stepPdmmddP17curandStateXORWOW)
        /*0068*/ 	.word	0x00000060


	//----- nvinfo : EIATTR_MIN_STACK_SIZE
	.align		4
.L_34:
        /*006c*/ 	.byte	0x04, 0x12
        /*006e*/ 	.short	(.L_36 - .L_35)
	.align		4
.L_35:
        /*0070*/ 	.word	index@(_Z15metropolis_stepPdmmddP17curandStateXORWOW)
        /*0074*/ 	.word	0x00000060


	//----- nvinfo : EIATTR_MIN_STACK_SIZE
	.align		4
.L_36:
        /*0078*/ 	.byte	0x04, 0x12
        /*007a*/ 	.short	(.L_38 - .L_37)
	.align		4
.L_37:
        /*007c*/ 	.word	index@(_Z22randomize_double_arrayPdmddP17curandStateXORWOW)
        /*0080*/ 	.word	0x00000000


	//----- nvinfo : EIATTR_MIN_STACK_SIZE
	.align		4
.L_38:
        /*0084*/ 	.byte	0x04, 0x12
        /*0086*/ 	.short	(.L_40 - .L_39)
	.align		4
.L_39:
        /*0088*/ 	.word	index@(_Z15setup_randomizeP17curandStateXORWOW)
        /*008c*/ 	.word	0x00000000
.L_40:


//--------------------- .nv.compat                --------------------------
	.section	.nv.compat,"",@"SHT_CUDA_COMPAT_INFO"
	.align	4
        /*0000*/ 	.byte	0x02, 0x09, 0x00, 0x00, 0x02, 0x02, 0x01, 0x00, 0x02, 0x05, 0x05, 0x00, 0x03, 0x07, 0x01, 0x01
        /*0010*/ 	.byte	0x02, 0x03, 0x00, 0x00, 0x02, 0x06, 0x01, 0x00, 0x04, 0x0b, 0x08, 0x00, 0x01, 0x00, 0x00, 0x00
        /*0020*/ 	.byte	0x00, 0x00, 0x00, 0x00


//--------------------- .nv.info._Z15metropolis_stepPdmmddP17curandStateXORWOW --------------------------
	.section	.nv.info._Z15metropolis_stepPdmmddP17curandStateXORWOW,"",@"SHT_CUDA_INFO"
	.sectionflags	@""
	.align	4


	//----- nvinfo : EIATTR_CUDA_API_VERSION
	.align		4
        /*0000*/ 	.byte	0x04, 0x37
        /*0002*/ 	.short	(.L_42 - .L_41)
.L_41:
        /*0004*/ 	.word	0x00000082


	//----- nvinfo : EIATTR_KPARAM_INFO
	.align		4
.L_42:
        /*0008*/ 	.byte	0x04, 0x17
        /*000a*/ 	.short	(.L_44 - .L_43)
.L_43:
        /*000c*/ 	.word	0x00000000
        /*0010*/ 	.short	0x0005
        /*0012*/ 	.short	0x0028
        /*0014*/ 	.byte	0x00, 0xf5, 0x21, 0x00


	//----- nvinfo : EIATTR_KPARAM_INFO
	.align		4
.L_44:
        /*0018*/ 	.byte	0x04, 0x17
        /*001a*/ 	.short	(.L_46 - .L_45)
.L_45:
        /*001c*/ 	.word	0x00000000
        /*0020*/ 	.short	0x0004
        /*0022*/ 	.short	0x0020
        /*0024*/ 	.byte	0x00, 0xf0, 0x21, 0x00


	//----- nvinfo : EIATTR_KPARAM_INFO
	.align		4
.L_46:
        /*0028*/ 	.byte	0x04, 0x17
        /*002a*/ 	.short	(.L_48 - .L_47)
.L_47:
        /*002c*/ 	.word	0x00000000
        /*0030*/ 	.short	0x0003
        /*0032*/ 	.short	0x0018
        /*0034*/ 	.byte	0x00, 0xf0, 0x21, 0x00


	//----- nvinfo : EIATTR_KPARAM_INFO
	.align		4
.L_48:
        /*0038*/ 	.byte	0x04, 0x17
        /*003a*/ 	.short	(.L_50 - .L_49)
.L_49:
        /*003c*/ 	.word	0x00000000
        /*0040*/ 	.short	0x0002
        /*0042*/ 	.short	0x0010
        /*0044*/ 	.byte	0x00, 0xf0, 0x21, 0x00


	//----- nvinfo : EIATTR_KPARAM_INFO
	.align		4
.L_50:
        /*0048*/ 	.byte	0x04, 0x17
        /*004a*/ 	.short	(.L_52 - .L_51)
.L_51:
        /*004c*/ 	.word	0x00000000
        /*0050*/ 	.short	0x0001
        /*0052*/ 	.short	0x0008
        /*0054*/ 	.byte	0x00, 0xf0, 0x21, 0x00


	//----- nvinfo : EIATTR_KPARAM_INFO
	.align		4
.L_52:
        /*0058*/ 	.byte	0x04, 0x17
        /*005a*/ 	.short	(.L_54 - .L_53)
.L_53:
        /*005c*/ 	.word	0x00000000
        /*0060*/ 	.short	0x0000
        /*0062*/ 	.short	0x0000
        /*0064*/ 	.byte	0x00, 0xf5, 0x21, 0x00


	//----- nvinfo : EIATTR_SPARSE_MMA_MASK
	.align		4
.L_54:
        /*0068*/ 	.byte	0x03, 0x50
        /*006a*/ 	.short	0x0000


	//----- nvinfo : EIATTR_MAXREG_COUNT
	.align		4
        /*006c*/ 	.byte	0x03, 0x1b
        /*006e*/ 	.short	0x00ff


	//----- nvinfo : EIATTR_MERCURY_ISA_VERSION
	.align		4
        /*0070*/ 	.byte	0x03, 0x5f
        /*0072*/ 	.short	0x0101


	//----- nvinfo : EIATTR_VRC_CTA_INIT_COUNT
	.align		4
        /*0074*/ 	.byte	0x02, 0x4a
	.zero		1
	.zero		1


	//----- nvinfo : EIATTR_EXIT_INSTR_OFFSETS
	.align		4
        /*0078*/ 	.byte	0x04, 0x1c
        /*007a*/ 	.short	(.L_56 - .L_55)


	//   ....[0]....
.L_55:
        /*007c*/ 	.word	0x00001f40


	//----- nvinfo : EIATTR_CRS_STACK_SIZE
	.align		4
.L_56:
        /*0080*/ 	.byte	0x04, 0x1e
        /*0082*/ 	.short	(.L_58 - .L_57)
.L_57:
        /*0084*/ 	.word	0x00000000


	//----- nvinfo : EIATTR_CBANK_PARAM_SIZE
	.align		4
.L_58:
        /*0088*/ 	.byte	0x03, 0x19
        /*008a*/ 	.short	0x0030


	//----- nvinfo : EIATTR_PARAM_CBANK
	.align		4
        /*008c*/ 	.byte	0x04, 0x0a
        /*008e*/ 	.short	(.L_60 - .L_59)
	.align		4
.L_59:
        /*0090*/ 	.word	index@(.nv.constant0._Z15metropolis_stepPdmmddP17curandStateXORWOW)
        /*0094*/ 	.short	0x0380
        /*0096*/ 	.short	0x0030


	//----- nvinfo : EIATTR_SW_WAR
	.align		4
.L_60:
        /*0098*/ 	.byte	0x04, 0x36
        /*009a*/ 	.short	(.L_62 - .L_61)
.L_61:
        /*009c*/ 	.word	0x00000008
.L_62:


//--------------------- .nv.info._Z22randomize_double_arrayPdmddP17curandStateXORWOW --------------------------
	.section	.nv.info._Z22randomize_double_arrayPdmddP17curandStateXORWOW,"",@"SHT_CUDA_INFO"
	.sectionflags	@""
	.align	4


	//----- nvinfo : EIATTR_CUDA_API_VERSION
	.align		4
        /*0000*/ 	.byte	0x04, 0x37
        /*0002*/ 	.short	(.L_64 - .L_63)
.L_63:
        /*0004*/ 	.word	0x00000082


	//----- nvinfo : EIATTR_KPARAM_INFO
	.align		4
.L_64:
        /*0008*/ 	.byte	0x04, 0x17
        /*000a*/ 	.short	(.L_66 - .L_65)
.L_65:
        /*000c*/ 	.word	0x00000000
        /*0010*/ 	.short	0x0004
        /*0012*/ 	.short	0x0020
        /*0014*/ 	.byte	0x00, 0xf5, 0x21, 0x00


	//----- nvinfo : EIATTR_KPARAM_INFO
	.align		4
.L_66:
        /*0018*/ 	.byte	0x04, 0x17
        /*001a*/ 	.short	(.L_68 - .L_67)
.L_67:
        /*001c*/ 	.word	0x00000000
        /*0020*/ 	.short	0x0003
        /*0022*/ 	.short	0x0018
        /*0024*/ 	.byte	0x00, 0xf0, 0x21, 0x00


	//----- nvinfo : EIATTR_KPARAM_INFO
	.align		4
.L_68:
        /*0028*/ 	.byte	0x04, 0x17
        /*002a*/ 	.short	(.L_70 - .L_69)
.L_69:
        /*002c*/ 	.word	0x00000000
        /*0030*/ 	.short	0x0002
        /*0032*/ 	.short	0x0010
        /*0034*/ 	.byte	0x00, 0xf0, 0x21, 0x00


	//----- nvinfo : EIATTR_KPARAM_INFO
	.align		4
.L_70:
        /*0038*/ 	.byte	0x04, 0x17
        /*003a*/ 	.short	(.L_72 - .L_71)
.L_71:
        /*003c*/ 	.word	0x00000000
        /*0040*/ 	.short	0x0001
        /*0042*/ 	.short	0x0008
        /*0044*/ 	.byte	0x00, 0xf0, 0x21, 0x00


	//----- nvinfo : EIATTR_KPARAM_INFO
	.align		4
.L_72:
        /*0048*/ 	.byte	0x04, 0x17
        /*004a*/ 	.short	(.L_74 - .L_73)
.L_73:
        /*004c*/ 	.word	0x00000000
        /*0050*/ 	.short	0x0000
        /*0052*/ 	.short	0x0000
        /*0054*/ 	.byte	0x00, 0xf5, 0x21, 0x00


	//----- nvinfo : EIATTR_SPARSE_MMA_MASK
	.align		4
.L_74:
        /*0058*/ 	.byte	0x03, 0x50
        /*005a*/ 	.short	0x0000


	//----- nvinfo : EIATTR_MAXREG_COUNT
	.align		4
        /*005c*/ 	.byte	0x03, 0x1b
        /*005e*/ 	.short	0x00ff


	//----- nvinfo : EIATTR_MERCURY_ISA_VERSION
	.align		4
        /*0060*/ 	.byte	0x03, 0x5f
        /*0062*/ 	.short	0x0101


	//----- nvinfo : EIATTR_VRC_CTA_INIT_COUNT
	.align		4
        /*0064*/ 	.byte	0x02, 0x4a
	.zero		1
	.zero		1


	//----- nvinfo : EIATTR_EXIT_INSTR_OFFSETS
	.align		4
        /*0068*/ 	.byte	0x04, 0x1c
        /*006a*/ 	.short	(.L_76 - .L_75)


	//   ....[0]....
.L_75:
        /*006c*/ 	.word	0x00000490


	//----- nvinfo : EIATTR_CRS_STACK_SIZE
	.align		4
.L_76:
        /*0070*/ 	.byte	0x04, 0x1e
        /*0072*/ 	.short	(.L_78 - .L_77)
.L_77:
        /*0074*/ 	.word	0x00000000


	//----- nvinfo : EIATTR_CBANK_PARAM_SIZE
	.align		4
.L_78:
        /*0078*/ 	.byte	0x03, 0x19
        /*007a*/ 	.short	0x0028


	//----- nvinfo : EIATTR_PARAM_CBANK
	.align		4
        /*007c*/ 	.byte	0x04, 0x0a
        /*007e*/ 	.short	(.L_80 - .L_79)
	.align		4
.L_79:
        /*0080*/ 	.word	index@(.nv.constant0._Z22randomize_double_arrayPdmddP17curandStateXORWOW)
        /*0084*/ 	.short	0x0380
        /*0086*/ 	.short	0x0028


	//----- nvinfo : EIATTR_SW_WAR
	.align		4
.L_80:
        /*0088*/ 	.byte	0x04, 0x36
        /*008a*/ 	.short	(.L_82 - .L_81)
.L_81:
        /*008c*/ 	.word	0x00000008
.L_82:


//--------------------- .nv.info._Z15setup_randomizeP17curandStateXORWOW --------------------------
	.section	.nv.info._Z15setup_randomizeP17curandStateXORWOW,"",@"SHT_CUDA_INFO"
	.sectionflags	@""
	.align	4


	//----- nvinfo : EIATTR_CUDA_API_VERSION
	.align		4
        /*0000*/ 	.byte	0x04, 0x37
        /*0002*/ 	.short	(.L_84 - .L_83)
.L_83:
        /*0004*/ 	.word	0x00000082


	//----- nvinfo : EIATTR_KPARAM_INFO
	.align		4
.L_84:
        /*0008*/ 	.byte	0x04, 0x17
        /*000a*/ 	.short	(.L_86 - .L_85)
.L_85:
        /*000c*/ 	.word	0x00000000
        /*0010*/ 	.short	0x0000
        /*0012*/ 	.short	0x0000
        /*0014*/ 	.byte	0x00, 0xf5, 0x21, 0x00


	//----- nvinfo : EIATTR_SPARSE_MMA_MASK
	.align		4
.L_86:
        /*0018*/ 	.byte	0x03, 0x50
        /*001a*/ 	.short	0x0000


	//----- nvinfo : EIATTR_MAXREG_COUNT
	.align		4
        /*001c*/ 	.byte	0x03, 0x1b
        /*001e*/ 	.short	0x00ff


	//----- nvinfo : EIATTR_MERCURY_ISA_VERSION
	.align		4
        /*0020*/ 	.byte	0x03, 0x5f
        /*0022*/ 	.short	0x0101


	//----- nvinfo : EIATTR_VRC_CTA_INIT_COUNT
	.align		4
        /*0024*/ 	.byte	0x02, 0x4a
	.zero		1
	.zero		1


	//----- nvinfo : EIATTR_EXIT_INSTR_OFFSETS
	.align		4
        /*0028*/ 	.byte	0x04, 0x1c
        /*002a*/ 	.short	(.L_88 - .L_87)


	//   ....[0]....
.L_87:
        /*002c*/ 	.word	0x00000e70


	//----- nvinfo : EIATTR_CRS_STACK_SIZE
	.align		4
.L_88:
        /*0030*/ 	.byte	0x04, 0x1e
        /*0032*/ 	.short	(.L_90 - .L_89)
.L_89:
        /*0034*/ 	.word	0x00000000


	//----- nvinfo : EIATTR_CBANK_PARAM_SIZE
	.align		4
.L_90:
        /*0038*/ 	.byte	0x03, 0x19
        /*003a*/ 	.short	0x0008


	//----- nvinfo : EIATTR_PARAM_CBANK
	.align		4
        /*003c*/ 	.byte	0x04, 0x0a
        /*003e*/ 	.short	(.L_92 - .L_91)
	.align		4
.L_91:
        /*0040*/ 	.word	index@(.nv.constant0._Z15setup_randomizeP17curandStateXORWOW)
        /*0044*/ 	.short	0x0380
        /*0046*/ 	.short	0x0008


	//----- nvinfo : EIATTR_SW_WAR
	.align		4
.L_92:
        /*0048*/ 	.byte	0x04, 0x36
        /*004a*/ 	.short	(.L_94 - .L_93)
.L_93:
        /*004c*/ 	.word	0x00000008
.L_94:


//--------------------- .nv.callgraph             --------------------------
	.section	.nv.callgraph,"",@"SHT_CUDA_CALLGRAPH"
	.align	4
	.sectionentsize	8
	.align		4
        /*0000*/ 	.word	0x00000000
	.align		4
        /*0004*/ 	.word	0xffffffff
	.align		4
        /*0008*/ 	.word	0x00000000
	.align		4
        /*000c*/ 	.word	0xfffffffe
	.align		4
        /*0010*/ 	.word	0x00000000
	.align		4
        /*0014*/ 	.word	0xfffffffd
	.align		4
        /*0018*/ 	.word	0x00000000
	.align		4
        /*001c*/ 	.word	0xfffffffc


//--------------------- .nv.constant4             --------------------------
	.section	.nv.constant4,"a",@progbits
	.align	8
	.align		8
.nv.constant4:
        /*0000*/ 	.dword	precalc_xorwow_matrix
	.align		8
        /*0008*/ 	.dword	precalc_xorwow_offset_matrix
	.align		8
        /*0010*/ 	.dword	mrg32k3aM1
	.align		8
        /*0018*/ 	.dword	mrg32k3aM2
	.align		8
        /*0020*/ 	.dword	mrg32k3aM1SubSeq
	.align		8
        /*0028*/ 	.dword	mrg32k3aM2SubSeq
	.align		8
        /*0030*/ 	.dword	mrg32k3aM1Seq
	.align		8
        /*0038*/ 	.dword	mrg32k3aM2Seq
	.align		8
        /*0040*/ 	.dword	a
	.align		8
        /*0048*/ 	.dword	f_sq
	.align		8
        /*0050*/ 	.dword	m0
	.align		8
        /*0058*/ 	.dword	mu_sq
	.align		8
        /*0060*/ 	.dword	lambda
	.align		8
        /*0068*/ 	.dword	epsilon
	.align		8
        /*0070*/ 	.dword	Delta
	.align		8
        /*0078*/ 	.dword	potential_ptr


//--------------------- .nv.constant3             --------------------------
	.section	.nv.constant3,"a",@progbits
	.align	8
.nv.constant3:
	.type		__cr_lgamma_table,@object
	.size		__cr_lgamma_table,(.L_8 - __cr_lgamma_table)
__cr_lgamma_table:
        /*0000*/ 	.byte	0x00, 0x00, 0x00, 0x00, 0x00, 0x00, 0x00, 0x00, 0x00, 0x00, 0x00, 0x00, 0x00, 0x00, 0x00, 0x00
        /*0010*/ 	.byte	0xef, 0x39, 0xfa, 0xfe, 0x42, 0x2e, 0xe6, 0x3f, 0x02, 0x20, 0x2a, 0xfa, 0x0b, 0xab, 0xfc, 0x3f
        /*0020*/ 	.byte	0xf9, 0x2c, 0x92, 0x7c, 0xa7, 0x6c, 0x09, 0x40, 0xc9, 0x79, 0x44, 0x3c, 0x64, 0x26, 0x13, 0x40
        /*0030*/ 	.byte	0xca, 0x01, 0xcf, 0x3a, 0x27, 0x51, 0x1a, 0x40, 0x30, 0xcc, 0x2d, 0xf3, 0xe1, 0x0c, 0x21, 0x40
        /*0040*/ 	.byte	0x0d, 0xb7, 0xfc, 0x82, 0x8e, 0x35, 0x25, 0x40
.L_8:


//--------------------- .nv.constant2._Z15metropolis_stepPdmmddP17curandStateXORWOW --------------------------
	.section	.nv.constant2._Z15metropolis_stepPdmmddP17curandStateXORWOW,"a",@progbits
	.sectionflags	@""
	.align	4
.nv.constant2._Z15metropolis_stepPdmmddP17curandStateXORWOW:
        /*0000*/ 	.byte	0x01, 0x00, 0x00, 0x00, 0x00, 0x00, 0x00, 0x00, 0x50, 0x1f, 0x00, 0x00, 0x00, 0x00, 0x00, 0x00


//--------------------- .text._Z15metropolis_stepPdmmddP17curandStateXORWOW --------------------------
	.section	.text._Z15metropolis_stepPdmmddP17curandStateXORWOW,"ax",@progbits
	.align	128
        .global         _Z15metropolis_stepPdmmddP17curandStateXORWOW
        .type           _Z15metropolis_stepPdmmddP17curandStateXORWOW,@function
        .size           _Z15metropolis_stepPdmmddP17curandStateXORWOW,(.L_x_52 - _Z15metropolis_stepPdmmddP17curandStateXORWOW)
        .other          _Z15metropolis_stepPdmmddP17curandStateXORWOW,@"STO_CUDA_ENTRY STV_DEFAULT"
_Z15metropolis_stepPdmmddP17curandStateXORWOW:
.text._Z15metropolis_stepPdmmddP17curandStateXORWOW:
[----:B------:R-:W0:Y:S01]  /*0000*/  LDC R1, c[0x0][0x37c] ;  /* 0x0000df00ff017b82 */ /* 0x000e220000000800 */
[----:B------:R-:W1:Y:S07]  /*0010*/  S2R R5, SR_CTAID.X ;  /* 0x0000000000057919 */ /* 0x000e6e0000002500 */
[----:B------:R-:W2:Y:S01]  /*0020*/  LDC.64 R76, c[0x0][0x3a8] ;  /* 0x0000ea00ff4c7b82 */ /* 0x000ea20000000a00 */
[----:B------:R-:W1:Y:S01]  /*0030*/  LDCU UR4, c[0x0][0x360] ;  /* 0x00006c00ff0477ac */ /* 0x000e620008000800 */
[----:B------:R-:W1:Y:S01]  /*0040*/  S2R R0, SR_TID.X ;  /* 0x0000000000007919 */ /* 0x000e620000002100 */
[----:B------:R-:W3:Y:S05]  /*0050*/  LDCU.64 UR36, c[0x0][0x358] ;  /* 0x00006b00ff2477ac */ /* 0x000eea0008000a00 */
[----:B------:R-:W4:Y:S08]  /*0060*/  LDC.64 R2, c[0x0][0x390] ;  /* 0x0000e400ff027b82 */ /* 0x000f300000000a00 */
[----:B------:R-:W3:Y:S08]  /*0070*/  LDC.64 R44, c[0x4][0x68] ;  /* 0x01001a00ff2c7b82 */ /* 0x000ef00000000a00 */
[----:B------:R-:W0:Y:S08]  /*0080*/  LDC.64 R38, c[0x4][0x50] ;  /* 0x01001400ff267b82 */ /* 0x000e300000000a00 */
[----:B------:R-:W0:Y:S01]  /*0090*/  LDC.64 R6, c[0x0][0x398] ;  /* 0x0000e600ff067b82 */ /* 0x000e220000000a00 */
[----:B-1----:R-:W-:Y:S01]  /*00a0*/  IMAD R5, R5, UR4, R0 ;  /* 0x0000000405057c24 */ /* 0x002fe2000f8e0200 */
[----:B------:R-:W4:Y:S03]  /*00b0*/  LDCU.128 UR4, c[0x0][0x380] ;  /* 0x00007000ff0477ac */ /* 0x000f260008000c00 */
[C---:B--2---:R-:W-:Y:S01]  /*00c0*/  IMAD.WIDE.U32 R76, R5.reuse, 0x30, R76 ;  /* 0x00000030054c7825 */ /* 0x044fe200078e004c */
[----:B---3--:R-:W5:Y:S04]  /*00d0*/  LDG.E.64 R44, desc[UR36][R44.64] ;  /* 0x000000242c2c7981 */ /* 0x008f68000c1e1b00 */
[----:B------:R-:W2:Y:S04]  /*00e0*/  LDG.E.64 R24, desc[UR36][R76.64] ;  /* 0x000000244c187981 */ /* 0x000ea8000c1e1b00 */
[----:B------:R-:W3:Y:S04]  /*00f0*/  LDG.E.64 R22, desc[UR36][R76.64+0x10] ;  /* 0x000010244c167981 */ /* 0x000ee8000c1e1b00 */
[----:B------:R-:W3:Y:S01]  /*0100*/  LDG.E.64 R26, desc[UR36][R76.64+0x8] ;  /* 0x000008244c1a7981 */ /* 0x000ee2000c1e1b00 */
[----:B----4-:R-:W-:-:S03]  /*0110*/  IMAD.WIDE.U32 R2, R5, UR6, R2 ;  /* 0x0000000605027c25 */ /* 0x010fc6000f8e0002 */
[----:B0-----:R-:W5:Y:S01]  /*0120*/  LDG.E.64 R38, desc[UR36][R38.64] ;  /* 0x0000002426267981 */ /* 0x001f62000c1e1b00 */
[----:B------:R-:W-:Y:S01]  /*0130*/  IMAD R5, R5, UR7, R3 ;  /* 0x0000000705057c24 */ /* 0x000fe2000f8e0203 */
[C---:B------:R-:W-:Y:S02]  /*0140*/  LEA R68, P0, R2.reuse, UR4, 0x3 ;  /* 0x0000000402447c11 */ /* 0x040fe4000f8018ff */
[----:B------:R0:W5:Y:S02]  /*0150*/  LDG.E R28, desc[UR36][R76.64+0x20] ;  /* 0x000020244c1c7981 */ /* 0x000164000c1e1900 */
[----:B------:R-:W-:Y:S02]  /*0160*/  LEA.HI.X R69, R2, UR5, R5, 0x3, P0 ;  /* 0x0000000502457c11 */ /* 0x000fe400080f1c05 */
[----:B------:R0:W5:Y:S04]  /*0170*/  LDG.E.64 R70, desc[UR36][R76.64+0x28] ;  /* 0x000028244c467981 */ /* 0x000168000c1e1b00 */
[----:B------:R-:W4:Y:S04]  /*0180*/  LDG.E.64 R46, desc[UR36][R68.64+-0x8] ;  /* 0xfffff824442e7981 */ /* 0x000f28000c1e1b00 */
[----:B------:R0:W5:Y:S04]  /*0190*/  LDG.E.64 R18, desc[UR36][R76.64+0x18] ;  /* 0x000018244c127981 */ /* 0x000168000c1e1b00 */
[----:B------:R0:W5:Y:S01]  /*01a0*/  LDG.E.64 R36, desc[UR36][R68.64+0x8] ;  /* 0x0000082444247981 */ /* 0x000162000c1e1b00 */
[----:B------:R-:W-:-:S02]  /*01b0*/  IMAD.MOV.U32 R62, RZ, RZ, 0x0 ;  /* 0x00000000ff3e7424 */ /* 0x000fc400078e00ff */
[----:B------:R-:W-:Y:S01]  /*01c0*/  IMAD.MOV.U32 R63, RZ, RZ, 0x3ca00000 ;  /* 0x3ca00000ff3f7424 */ /* 0x000fe200078e00ff */
[----:B------:R-:W-:Y:S01]  /*01d0*/  MOV R20, 0x3a0 ;  /* 0x000003a000147802 */ /* 0x000fe20000000f00 */
[----:B------:R-:W-:Y:S01]  /*01e0*/  IMAD.MOV.U32 R21, RZ, RZ, 0x0 ;  /* 0x00000000ff157424 */ /* 0x000fe200078e00ff */
[----:B--2---:R-:W-:-:S04]  /*01f0*/  SHF.R.U32.HI R0, RZ, 0x2, R25 ;  /* 0x00000002ff007819 */ /* 0x004fc80000011619 */
[----:B------:R-:W-:Y:S01]  /*0200*/  LOP3.LUT R0, R0, R25, RZ, 0x3c, !PT ;  /* 0x0000001900007212 */ /* 0x000fe200078e3cff */
[----:B---3--:R-:W-:-:S04]  /*0210*/  IMAD.SHL.U32 R2, R23, 0x10, RZ ;  /* 0x0000001017027824 */ /* 0x008fc800078e00ff */
[----:B------:R-:W-:Y:S01]  /*0220*/  IMAD.SHL.U32 R3, R0, 0x2, RZ ;  /* 0x0000000200037824 */ /* 0x000fe200078e00ff */
[----:B------:R-:W-:-:S04]  /*0230*/  SHF.R.U32.HI R5, RZ, 0x2, R26 ;  /* 0x00000002ff057819 */ /* 0x000fc8000001161a */
[----:B------:R-:W-:Y:S02]  /*0240*/  LOP3.LUT R3, R23, R2, R3, 0x96, !PT ;  /* 0x0000000217037212 */ /* 0x000fe400078e9603 */
[----:B------:R-:W-:Y:S02]  /*0250*/  LOP3.LUT R5, R5, R26, RZ, 0x3c, !PT ;  /* 0x0000001a05057212 */ /* 0x000fe400078e3cff */
[----:B------:R-:W-:-:S03]  /*0260*/  LOP3.LUT R16, R3, R0, RZ, 0x3c, !PT ;  /* 0x0000000003107212 */ /* 0x000fc600078e3cff */
[----:B------:R-:W-:Y:S02]  /*0270*/  IMAD.SHL.U32 R2, R5, 0x2, RZ ;  /* 0x0000000205027824 */ /* 0x000fe400078e00ff */
[----:B------:R-:W-:-:S05]  /*0280*/  IMAD.SHL.U32 R0, R16, 0x10, RZ ;  /* 0x0000001010007824 */ /* 0x000fca00078e00ff */
[----:B------:R-:W-:Y:S01]  /*0290*/  LOP3.LUT R5, R5, R2, R0, 0x96, !PT ;  /* 0x0000000205057212 */ /* 0x000fe200078e9600 */
[----:B------:R-:W-:-:S03]  /*02a0*/  VIADD R2, R24, 0xb0f8a ;  /* 0x000b0f8a18027836 */ /* 0x000fc60000000000 */
[----:B------:R-:W-:Y:S02]  /*02b0*/  LOP3.LUT R17, R5, R16, RZ, 0x3c, !PT ;  /* 0x0000001005117212 */ /* 0x000fe400078e3cff */
[----:B------:R-:W-:Y:S01]  /*02c0*/  IADD3 R3, PT, PT, R24, 0x587c5, R16 ;  /* 0x000587c518037810 */ /* 0x000fe20007ffe010 */
[----:B------:R-:W1:Y:S02]  /*02d0*/  LDC.64 R4, c[0x0][0x3a0] ;  /* 0x0000e800ff047b82 */ /* 0x000e640000000a00 */
[----:B------:R-:W-:-:S04]  /*02e0*/  IMAD.IADD R8, R17, 0x1, R2 ;  /* 0x0000000111087824 */ /* 0x000fc800078e0202 */
[----:B------:R-:W-:-:S03]  /*02f0*/  IMAD.WIDE.U32 R8, R8, 0x200000, RZ ;  /* 0x0020000008087825 */ /* 0x000fc600078e00ff */
[----:B------:R-:W-:-:S06]  /*0300*/  LOP3.LUT R8, R8, R3, RZ, 0x3c, !PT ;  /* 0x0000000308087212 */ /* 0x000fcc00078e3cff */
[----:B------:R-:W2:Y:S01]  /*0310*/  I2F.F64.U64 R8, R8 ;  /* 0x0000000800087312 */ /* 0x000ea20000301800 */
[----:B-1----:R-:W-:Y:S02]  /*0320*/  DADD R4, R4, -R6 ;  /* 0x0000000004047229 */ /* 0x002fe40000000806 */
[----:B--2---:R-:W-:-:S08]  /*0330*/  DFMA R62, R8, R62, 5.5511151231257827021e-17 ;  /* 0x3c900000083e742b */ /* 0x004fd0000000003e */
[----:B------:R-:W-:-:S08]  /*0340*/  DFMA R62, R62, R4, R6 ;  /* 0x000000043e3e722b */ /* 0x000fd00000000006 */
[----:B----4-:R-:W-:Y:S01]  /*0350*/  DADD R30, R62, -R46 ;  /* 0x000000003e1e7229 */ /* 0x010fe2000000082e */
[----:B------:R-:W-:Y:S02]  /*0360*/  IMAD.MOV.U32 R6, RZ, RZ, RZ ;  /* 0x000000ffff067224 */ /* 0x000fe400078e00ff */
[----:B------:R-:W-:-:S05]  /*0370*/  IMAD.MOV.U32 R7, RZ, RZ, 0x40000000 ;  /* 0x40000000ff077424 */ /* 0x000fca00078e00ff */
[----:B0-----:R-:W-:-:S11]  /*0380*/  DADD R4, -RZ, |R30| ;  /* 0x00000000ff047229 */ /* 0x001fd6000000051e */
[----:B-----5:R-:W-:Y:S05]  /*0390*/  CALL.REL.NOINC `($_Z15metropolis_stepPdmmddP17curandStateXORWOW$__internal_accurate_pow) ;  /* 0x00000028000c7944 */ /* 0x020fea0003c00000 */
[C---:B------:R-:W-:Y:S01]  /*03a0*/  DADD R6, R30.reuse, 2 ;  /* 0x400000001e067429 */ /* 0x040fe20000000000 */
[----:B------:R-:W-:Y:S01]  /*03b0*/  BSSY.RECONVERGENT B0, `(.L_x_0) ;  /* 0x000000e000007945 */ /* 0x000fe20003800200 */
[C---:B------:R-:W-:Y:S02]  /*03c0*/  DSETP.NEU.AND P1, PT, R30.reuse, RZ, PT ;  /* 0x000000ff1e00722a */ /* 0x040fe40003f2d000 */
[----:B------:R-:W-:-:S06]  /*03d0*/  DSETP.NEU.AND P0, PT, R30, 1, PT ;  /* 0x3ff000001e00742a */ /* 0x000fcc0003f0d000 */
[----:B------:R-:W-:-:S04]  /*03e0*/  LOP3.LUT R6, R7, 0x7ff00000, RZ, 0xc0, !PT ;  /* 0x7ff0000007067812 */ /* 0x000fc800078ec0ff */
[----:B------:R-:W-:Y:S01]  /*03f0*/  ISETP.NE.AND P2, PT, R6, 0x7ff00000, PT ;  /* 0x7ff000000600780c */ /* 0x000fe20003f45270 */
[----:B------:R-:W-:Y:S01]  /*0400*/  DADD R6, -RZ, |R44| ;  /* 0x00000000ff067229 */ /* 0x000fe2000000052c */
[----:B------:R-:W-:-:S11]  /*0410*/  @!P1 CS2R R4, SRZ ;  /* 0x0000000000049805 */ /* 0x000fd6000001ff00 */
[----:B------:R-:W-:Y:S05]  /*0420*/  @P2 BRA `(.L_x_1) ;  /* 0x0000000000182947 */ /* 0x000fea0003800000 */
[----:B------:R-:W-:-:S14]  /*0430*/  DSETP.NAN.AND P1, PT, R30, R30, PT ;  /* 0x0000001e1e00722a */ /* 0x000fdc0003f28000 */
[----:B------:R-:W-:Y:S01]  /*0440*/  @P1 DADD R4, R30, 2 ;  /* 0x400000001e041429 */ /* 0x000fe20000000000 */
[----:B------:R-:W-:Y:S10]  /*0450*/  @P1 BRA `(.L_x_1) ;  /* 0x00000000000c1947 */ /* 0x000ff40003800000 */
[----:B------:R-:W-:-:S14]  /*0460*/  DSETP.NEU.AND P1, PT, |R30|, +INF , PT ;  /* 0x7ff000001e00742a */ /* 0x000fdc0003f2d200 */
[----:B------:R-:W-:Y:S01]  /*0470*/  @!P1 MOV R4, 0x0 ;  /* 0x0000000000049802 */ /* 0x000fe20000000f00 */
[----:B------:R-:W-:-:S07]  /*0480*/  @!P1 IMAD.MOV.U32 R5, RZ, RZ, 0x7ff00000 ;  /* 0x7ff00000ff059424 */ /* 0x000fce00078e00ff */
.L_x_1:
[----:B------:R-:W-:Y:S05]  /*0490*/  BSYNC.RECONVERGENT B0 ;  /* 0x0000000000007941 */ /* 0x000fea0003800200 */
.L_x_0:
[----:B------:R-:W-:Y:S01]  /*04a0*/  DMUL R38, R38, 0.5 ;  /* 0x3fe0000026267828 */ /* 0x000fe20000000000 */
[----:B------:R-:W-:Y:S01]  /*04b0*/  FSEL R4, R4, RZ, P0 ;  /* 0x000000ff04047208 */ /* 0x000fe20000000000 */
[----:B------:R-:W-:Y:S01]  /*04c0*/  IMAD.MOV.U32 R21, RZ, RZ, 0x0 ;  /* 0x00000000ff157424 */ /* 0x000fe200078e00ff */
[----:B------:R-:W-:Y:S02]  /*04d0*/  FSEL R5, R5, 1.875, P0 ;  /* 0x3ff0000005057808 */ /* 0x000fe40000000000 */
[----:B------:R-:W-:-:S04]  /*04e0*/  MOV R20, 0x550 ;  /* 0x0000055000147802 */ /* 0x000fc80000000f00 */
[----:B------:R-:W-:Y:S01]  /*04f0*/  DMUL R38, R38, R4 ;  /* 0x0000000426267228 */ /* 0x000fe20000000000 */
[----:B------:R-:W-:Y:S02]  /*0500*/  IMAD.MOV.U32 R4, RZ, RZ, R6 ;  /* 0x000000ffff047224 */ /* 0x000fe400078e0006 */
[----:B------:R-:W-:Y:S02]  /*0510*/  IMAD.MOV.U32 R5, RZ, RZ, R7 ;  /* 0x000000ffff057224 */ /* 0x000fe400078e0007 */
[----:B------:R-:W-:Y:S02]  /*0520*/  IMAD.MOV.U32 R6, RZ, RZ, RZ ;  /* 0x000000ffff067224 */ /* 0x000fe400078e00ff */
[----:B------:R-:W-:-:S07]  /*0530*/  IMAD.MOV.U32 R7, RZ, RZ, 0x40000000 ;  /* 0x40000000ff077424 */ /* 0x000fce00078e00ff */
[----:B------:R-:W-:Y:S05]  /*0540*/  CALL.REL.NOINC `($_Z15metropolis_stepPdmmddP17curandStateXORWOW$__internal_accurate_pow) ;  /* 0x0000002400a07944 */ /* 0x000fea0003c00000 */
[C---:B------:R-:W-:Y:S02]  /*0550*/  DADD R6, R44.reuse, 2 ;  /* 0x400000002c067429 */ /* 0x040fe40000000000 */
[C---:B------:R-:W-:Y:S02]  /*0560*/  DSETP.NEU.AND P1, PT, R44.reuse, RZ, PT ;  /* 0x000000ff2c00722a */ /* 0x040fe40003f2d000 */
[----:B------:R-:W-:-:S06]  /*0570*/  DSETP.NEU.AND P0, PT, R44, 1, PT ;  /* 0x3ff000002c00742a */ /* 0x000fcc0003f0d000 */
[----:B------:R-:W-:-:S04]  /*0580*/  LOP3.LUT R6, R7, 0x7ff00000, RZ, 0xc0, !PT ;  /* 0x7ff0000007067812 */ /* 0x000fc800078ec0ff */
[----:B------:R-:W-:Y:S02]  /*0590*/  ISETP.NE.AND P2, PT, R6, 0x7ff00000, PT ;  /* 0x7ff000000600780c */ /* 0x000fe40003f45270 */
[----:B------:R-:W-:-:S11]  /*05a0*/  @!P1 CS2R R4, SRZ ;  /* 0x0000000000049805 */ /* 0x000fd6000001ff00 */
[----:B------:R-:W-:Y:S05]  /*05b0*/  @P2 BRA `(.L_x_2) ;  /* 0x0000000000182947 */ /* 0x000fea0003800000 */
[----:B------:R-:W-:-:S14]  /*05c0*/  DSETP.NAN.AND P1, PT, R44, R44, PT ;  /* 0x0000002c2c00722a */ /* 0x000fdc0003f28000 */
[----:B------:R-:W-:Y:S01]  /*05d0*/  @P1 DADD R4, R44, 2 ;  /* 0x400000002c041429 */ /* 0x000fe20000000000 */
[----:B------:R-:W-:Y:S10]  /*05e0*/  @P1 BRA `(.L_x_2) ;  /* 0x00000000000c1947 */ /* 0x000ff40003800000 */
[----:B------:R-:W-:-:S14]  /*05f0*/  DSETP.NEU.AND P1, PT, |R44|, +INF , PT ;  /* 0x7ff000002c00742a */ /* 0x000fdc0003f2d200 */
[----:B------:R-:W-:Y:S02]  /*0600*/  @!P1 IMAD.MOV.U32 R4, RZ, RZ, 0x0 ;  /* 0x00000000ff049424 */ /* 0x000fe400078e00ff */
[----:B------:R-:W-:-:S07]  /*0610*/  @!P1 IMAD.MOV.U32 R5, RZ, RZ, 0x7ff00000 ;  /* 0x7ff00000ff059424 */ /* 0x000fce00078e00ff */
.L_x_2:
[----:B------:R-:W-:Y:S01]  /*0620*/  FSEL R7, R5, 1.875, P0 ;  /* 0x3ff0000005077808 */ /* 0x000fe20000000000 */
[----:B------:R-:W-:Y:S01]  /*0630*/  BSSY.RECONVERGENT B0, `(.L_x_3) ;  /* 0x0000017000007945 */ /* 0x000fe20003800200 */
[----:B------:R-:W-:Y:S01]  /*0640*/  FSEL R6, R4, RZ, P0 ;  /* 0x000000ff04067208 */ /* 0x000fe20000000000 */
[----:B------:R-:W-:Y:S01]  /*0650*/  IMAD.MOV.U32 R4, RZ, RZ, 0x1 ;  /* 0x00000001ff047424 */ /* 0x000fe200078e00ff */
[----:B------:R-:W0:Y:S01]  /*0660*/  MUFU.RCP64H R5, R7 ;  /* 0x0000000700057308 */ /* 0x000e220000001800 */
[----:B------:R-:W-:-:S04]  /*0670*/  FSETP.GEU.AND P1, PT, |R39|, 6.5827683646048100446e-37, PT ;  /* 0x036000002700780b */ /* 0x000fc80003f2e200 */
[----:B0-----:R-:W-:-:S08]  /*0680*/  DFMA R8, -R6, R4, 1 ;  /* 0x3ff000000608742b */ /* 0x001fd00000000104 */
[----:B------:R-:W-:-:S08]  /*0690*/  DFMA R8, R8, R8, R8 ;  /* 0x000000080808722b */ /* 0x000fd00000000008 */
[----:B------:R-:W-:-:S08]  /*06a0*/  DFMA R8, R4, R8, R4 ;  /* 0x000000080408722b */ /* 0x000fd00000000004 */
[----:B------:R-:W-:-:S08]  /*06b0*/  DFMA R4, -R6, R8, 1 ;  /* 0x3ff000000604742b */ /* 0x000fd00000000108 */
[----:B------:R-:W-:-:S08]  /*06c0*/  DFMA R4, R8, R4, R8 ;  /* 0x000000040804722b */ /* 0x000fd00000000008 */
[----:B------:R-:W-:-:S08]  /*06d0*/  DMUL R30, R38, R4 ;  /* 0x00000004261e7228 */ /* 0x000fd00000000000 */
[----:B------:R-:W-:-:S08]  /*06e0*/  DFMA R8, -R6, R30, R38 ;  /* 0x0000001e0608722b */ /* 0x000fd00000000126 */
[----:B------:R-:W-:-:S10]  /*06f0*/  DFMA R30, R4, R8, R30 ;  /* 0x00000008041e722b */ /* 0x000fd4000000001e */
[----:B------:R-:W-:-:S05]  /*0700*/  FFMA R0, RZ, R7, R31 ;  /* 0x00000007ff007223 */ /* 0x000fca000000001f */
[----:B------:R-:W-:-:S13]  /*0710*/  FSETP.GT.AND P0, PT, |R0|, 1.469367938527859385e-39, PT ;  /* 0x001000000000780b */ /* 0x000fda0003f04200 */
[----:B------:R-:W-:Y:S05]  /*0720*/  @P0 BRA P1, `(.L_x_4) ;  /* 0x00000000001c0947 */ /* 0x000fea0000800000 */
[----:B------:R-:W-:Y:S01]  /*0730*/  IMAD.MOV.U32 R4, RZ, RZ, R38 ;  /* 0x000000ffff047224 */ /* 0x000fe200078e0026 */
[----:B------:R-:W-:Y:S01]  /*0740*/  MOV R5, R39 ;  /* 0x0000002700057202 */ /* 0x000fe20000000f00 */
[----:B------:R-:W-:Y:S01]  /*0750*/  IMAD.MOV.U32 R9, RZ, RZ, R7 ;  /* 0x000000ffff097224 */ /* 0x000fe200078e0007 */
[----:B------:R-:W-:-:S07]  /*0760*/  MOV R0, 0x780 ;  /* 0x0000078000007802 */ /* 0x000fce0000000f00 */
[----:B------:R-:W-:Y:S05]  /*0770*/  CALL.REL.NOINC `($__internal_0_$__cuda_sm20_div_rn_f64_full) ;  /* 0x0000001c00a07944 */ /* 0x000fea0003c00000 */
[----:B------:R-:W-:Y:S02]  /*0780*/  IMAD.MOV.U32 R30, RZ, RZ, R54 ;  /* 0x000000ffff1e7224 */ /* 0x000fe400078e0036 */
[----:B------:R-:W-:-:S07]  /*0790*/  IMAD.MOV.U32 R31, RZ, RZ, R55 ;  /* 0x000000ffff1f7224 */ /* 0x000fce00078e0037 */
.L_x_4:
[----:B------:R-:W-:Y:S05]  /*07a0*/  BSYNC.RECONVERGENT B0 ;  /* 0x0000000000007941 */ /* 0x000fea0003800200 */
.L_x_3:
[----:B------:R-:W0:Y:S02]  /*07b0*/  LDC.64 R6, c[0x4][0x78] ;  /* 0x01001e00ff067b82 */ /* 0x000e240000000a00 */
[----:B0-----:R-:W2:Y:S01]  /*07c0*/  LDG.E R6, desc[UR36][R6.64] ;  /* 0x0000002406067981 */ /* 0x001ea2000c1e1900 */
[----:B------:R-:W-:Y:S01]  /*07d0*/  IMAD.MOV.U32 R4, RZ, RZ, R46 ;  /* 0x000000ffff047224 */ /* 0x000fe200078e002e */
[----:B------:R-:W-:Y:S01]  /*07e0*/  MOV R20, 0x830 ;  /* 0x0000083000147802 */ /* 0x000fe20000000f00 */
[----:B------:R-:W-:Y:S02]  /*07f0*/  IMAD.MOV.U32 R5, RZ, RZ, R47 ;  /* 0x000000ffff057224 */ /* 0x000fe400078e002f */
[----:B------:R-:W-:Y:S01]  /*0800*/  IMAD.MOV.U32 R21, RZ, RZ, 0x0 ;  /* 0x00000000ff157424 */ /* 0x000fe200078e00ff */
[----:B--2---:R0:W1:Y:S06]  /*0810*/  LDC.64 R8, c[0x2][R6] ;  /* 0x0080000006087b82 */ /* 0x00406c0000000a00 */
[----:B01----:R-:W-:Y:S05]  /*0820*/  CALL.REL.NOINC R8 `(_Z15metropolis_stepPdmmddP17curandStateXORWOW) ;  /* 0xfffffff408f47344 */ /* 0x003fea0003c3ffff */
[----:B------:R-:W0:Y:S08]  /*0830*/  LDC.64 R60, c[0x4][0x68] ;  /* 0x01001a00ff3c7b82 */ /* 0x000e300000000a00 */
[----:B------:R-:W1:Y:S01]  /*0840*/  LDC.64 R38, c[0x4][0x50] ;  /* 0x01001400ff267b82 */ /* 0x000e620000000a00 */
[----:B0-----:R-:W5:Y:S04]  /*0850*/  LDG.E.64 R60, desc[UR36][R60.64] ;  /* 0x000000243c3c7981 */ /* 0x001f68000c1e1b00 */
[----:B-1----:R-:W5:Y:S01]  /*0860*/  LDG.E.64 R38, desc[UR36][R38.64] ;  /* 0x0000002426267981 */ /* 0x002f62000c1e1b00 */
[----:B------:R-:W-:Y:S01]  /*0870*/  DADD R36, -R62, R36 ;  /* 0x000000003e247229 */ /* 0x000fe20000000124 */
[----:B------:R-:W-:Y:S01]  /*0880*/  MOV R20, 0x920 ;  /* 0x0000092000147802 */ /* 0x000fe20000000f00 */
[----:B------:R-:W-:Y:S01]  /*0890*/  DADD R30, R4, R30 ;  /* 0x00000000041e7229 */ /* 0x000fe2000000001e */
[----:B------:R-:W-:-:S05]  /*08a0*/  MOV R21, 0x0 ;  /* 0x0000000000157802 */ /* 0x000fca0000000f00 */
[----:B------:R-:W-:Y:S02]  /*08b0*/  DADD R6, -RZ, |R36| ;  /* 0x00000000ff067229 */ /* 0x000fe40000000524 */
[----:B------:R-:W-:-:S08]  /*08c0*/  DMUL R30, R44, R30 ;  /* 0x0000001e2c1e7228 */ /* 0x000fd00000000000 */
[----:B------:R-:W-:Y:S02]  /*08d0*/  IMAD.MOV.U32 R4, RZ, RZ, R6 ;  /* 0x000000ffff047224 */ /* 0x000fe400078e0006 */
[----:B------:R-:W-:Y:S02]  /*08e0*/  IMAD.MOV.U32 R5, RZ, RZ, R7 ;  /* 0x000000ffff057224 */ /* 0x000fe400078e0007 */
[----:B------:R-:W-:Y:S02]  /*08f0*/  IMAD.MOV.U32 R6, RZ, RZ, RZ ;  /* 0x000000ffff067224 */ /* 0x000fe400078e00ff */
[----:B------:R-:W-:-:S07]  /*0900*/  IMAD.MOV.U32 R7, RZ, RZ, 0x40000000 ;  /* 0x40000000ff077424 */ /* 0x000fce00078e00ff */
        /* <DEDUP_REMOVED lines=16> */
.L_x_6:
[----:B------:R-:W-:Y:S05]  /*0a10*/  BSYNC.RECONVERGENT B0 ;  /* 0x0000000000007941 */ /* 0x000fea0003800200 */
.L_x_5:
        /* <DEDUP_REMOVED lines=24> */
.L_x_7:
        /* <DEDUP_REMOVED lines=17> */
[----:B------:R-:W-:Y:S01]  /*0cb0*/  MOV R4, R36 ;  /* 0x0000002400047202 */ /* 0x000fe20000000f00 */
[----:B------:R-:W-:Y:S01]  /*0cc0*/  IMAD.MOV.U32 R5, RZ, RZ, R37 ;  /* 0x000000ffff057224 */ /* 0x000fe200078e0025 */
[----:B------:R-:W-:Y:S01]  /*0cd0*/  MOV R0, 0xd00 ;  /* 0x00000d0000007802 */ /* 0x000fe20000000f00 */
[----:B------:R-:W-:-:S07]  /*0ce0*/  IMAD.MOV.U32 R9, RZ, RZ, R7 ;  /* 0x000000ffff097224 */ /* 0x000fce00078e0007 */
[----:B------:R-:W-:Y:S05]  /*0cf0*/  CALL.REL.NOINC `($__internal_0_$__cuda_sm20_div_rn_f64_full) ;  /* 0x0000001800407944 */ /* 0x000fea0003c00000 */
.L_x_9:
[----:B------:R-:W-:Y:S05]  /*0d00*/  BSYNC.RECONVERGENT B0 ;  /* 0x0000000000007941 */ /* 0x000fea0003800200 */
.L_x_8:
        /* <DEDUP_REMOVED lines=8> */
[----:B------:R-:W0:Y:S01]  /*0d90*/  LDC.64 R38, c[0x4][0x68] ;  /* 0x01001a00ff267b82 */ /* 0x000e220000000a00 */
[----:B------:R-:W2:Y:S04]  /*0da0*/  LDG.E.64 R52, desc[UR36][R68.64+-0x8] ;  /* 0xfffff82444347981 */ /* 0x000ea8000c1e1b00 */
[----:B------:R-:W2:Y:S03]  /*0db0*/  LDG.E.64 R46, desc[UR36][R68.64] ;  /* 0x00000024442e7981 */ /* 0x000ea6000c1e1b00 */
[----:B------:R-:W1:Y:S01]  /*0dc0*/  LDC.64 R36, c[0x4][0x50] ;  /* 0x01001400ff247b82 */ /* 0x000e620000000a00 */
[----:B------:R3:W5:Y:S04]  /*0dd0*/  LDG.E.64 R44, desc[UR36][R68.64+0x8] ;  /* 0x00000824442c7981 */ /* 0x000768000c1e1b00 */
[----:B0-----:R-:W5:Y:S04]  /*0de0*/  LDG.E.64 R38, desc[UR36][R38.64] ;  /* 0x0000002426267981 */ /* 0x001f68000c1e1b00 */
[----:B-1----:R-:W5:Y:S01]  /*0df0*/  LDG.E.64 R36, desc[UR36][R36.64] ;  /* 0x0000002424247981 */ /* 0x002f62000c1e1b00 */
[----:B------:R-:W-:Y:S01]  /*0e00*/  DADD R4, R4, R54 ;  /* 0x0000000004047229 */ /* 0x000fe20000000036 */
[----:B------:R-:W-:Y:S01]  /*0e10*/  MOV R20, 0xeb0 ;  /* 0x00000eb000147802 */ /* 0x000fe20000000f00 */
[----:B------:R-:W-:-:S06]  /*0e20*/  IMAD.MOV.U32 R21, RZ, RZ, 0x0 ;  /* 0x00000000ff157424 */ /* 0x000fcc00078e00ff */
[----:B------:R-:W-:Y:S02]  /*0e30*/  DFMA R30, R60, R4, R30 ;  /* 0x000000043c1e722b */ /* 0x000fe4000000001e */
[----:B--2---:R-:W-:-:S08]  /*0e40*/  DADD R6, -R52, R46 ;  /* 0x0000000034067229 */ /* 0x004fd0000000012e */
[----:B------:R-:W-:-:S10]  /*0e50*/  DADD R6, -RZ, |R6| ;  /* 0x00000000ff067229 */ /* 0x000fd40000000506 */
[----:B------:R-:W-:Y:S02]  /*0e60*/  IMAD.MOV.U32 R4, RZ, RZ, R6 ;  /* 0x000000ffff047224 */ /* 0x000fe400078e0006 */
[----:B------:R-:W-:Y:S02]  /*0e70*/  IMAD.MOV.U32 R5, RZ, RZ, R7 ;  /* 0x000000ffff057224 */ /* 0x000fe400078e0007 */
[----:B------:R-:W-:Y:S02]  /*0e80*/  IMAD.MOV.U32 R6, RZ, RZ, RZ ;  /* 0x000000ffff067224 */ /* 0x000fe400078e00ff */
[----:B---3--:R-:W-:-:S07]  /*0e90*/  IMAD.MOV.U32 R7, RZ, RZ, 0x40000000 ;  /* 0x40000000ff077424 */ /* 0x008fce00078e00ff */
[----:B-----5:R-:W-:Y:S05]  /*0ea0*/  CALL.REL.NOINC `($_Z15metropolis_stepPdmmddP17curandStateXORWOW$__internal_accurate_pow) ;  /* 0x0000001c00487944 */ /* 0x020fea0003c00000 */
[----:B------:R-:W-:Y:S01]  /*0eb0*/  DADD R8, -R52, R46 ;  /* 0x0000000034087229 */ /* 0x000fe2000000012e */
[----:B------:R-:W-:Y:S07]  /*0ec0*/  BSSY.RECONVERGENT B0, `(.L_x_10) ;  /* 0x000000f000007945 */ /* 0x000fee0003800200 */
[C---:B------:R-:W-:Y:S02]  /*0ed0*/  DADD R6, R8.reuse, 2 ;  /* 0x4000000008067429 */ /* 0x040fe40000000000 */
[----:B------:R-:W-:-:S02]  /*0ee0*/  DSETP.NEU.AND P1, PT, R8, RZ, PT ;  /* 0x000000ff0800722a */ /* 0x000fc40003f2d000 */
        /* <DEDUP_REMOVED lines=12> */
.L_x_11:
[----:B------:R-:W-:Y:S05]  /*0fb0*/  BSYNC.RECONVERGENT B0 ;  /* 0x0000000000007941 */ /* 0x000fea0003800200 */
.L_x_10:
        /* <DEDUP_REMOVED lines=24> */
.L_x_12:
        /* <DEDUP_REMOVED lines=22> */
.L_x_14:
[----:B------:R-:W-:Y:S05]  /*12a0*/  BSYNC.RECONVERGENT B0 ;  /* 0x0000000000007941 */ /* 0x000fea0003800200 */
.L_x_13:
        /* <DEDUP_REMOVED lines=15> */
[----:B------:R-:W-:-:S05]  /*13a0*/  IMAD.MOV.U32 R21, RZ, RZ, 0x0 ;  /* 0x00000000ff157424 */ /* 0x000fca00078e00ff */
        /* <DEDUP_REMOVED lines=20> */
[----:B------:R-:W-:Y:S01]  /*14f0*/  @!P1 IMAD.MOV.U32 R4, RZ, RZ, 0x0 ;  /* 0x00000000ff049424 */ /* 0x000fe200078e00ff */
[----:B------:R-:W-:-:S07]  /*1500*/  @!P1 MOV R5, 0x7ff00000 ;  /* 0x7ff0000000059802 */ /* 0x000fce0000000f00 */
.L_x_16:
[----:B------:R-:W-:Y:S05]  /*1510*/  BSYNC.RECONVERGENT B0 ;  /* 0x0000000000007941 */ /* 0x000fea0003800200 */
.L_x_15:
        /* <DEDUP_REMOVED lines=24> */
.L_x_17:
        /* <DEDUP_REMOVED lines=24> */
.L_x_19:
[----:B------:R-:W-:Y:S05]  /*1820*/  BSYNC.RECONVERGENT B0 ;  /* 0x0000000000007941 */ /* 0x000fea0003800200 */
.L_x_18:
        /* <DEDUP_REMOVED lines=8> */
[----:B------:R-:W-:Y:S01]  /*18b0*/  DADD R4, R4, R44 ;  /* 0x0000000004047229 */ /* 0x000fe2000000002c */
[----:B------:R-:W-:Y:S07]  /*18c0*/  BSSY.RECONVERGENT B0, `(.L_x_20) ;  /* 0x0000060000007945 */ /* 0x000fee0003800200 */
[----:B------:R-:W-:-:S08]  /*18d0*/  DFMA R4, R52, R4, R38 ;  /* 0x000000043404722b */ /* 0x000fd00000000026 */
[----:B------:R-:W-:-:S08]  /*18e0*/  DADD R30, R30, -R4 ;  /* 0x000000001e1e7229 */ /* 0x000fd00000000804 */
[----:B------:R-:W-:-:S14]  /*18f0*/  DSETP.GEU.AND P0, PT, R30, RZ, PT ;  /* 0x000000ff1e00722a */ /* 0x000fdc0003f0e000 */
[----:B------:R0:W-:Y:S01]  /*1900*/  @!P0 STG.E.64 desc[UR36][R68.64], R62 ;  /* 0x0000003e44008986 */ /* 0x0001e2000c101b24 */
[----:B------:R-:W-:Y:S02]  /*1910*/  @!P0 IMAD.MOV.U32 R7, RZ, RZ, R17 ;  /* 0x000000ffff078224 */ /* 0x000fe400078e0011 */
[----:B------:R-:W-:Y:S02]  /*1920*/  @!P0 IMAD.MOV.U32 R6, RZ, RZ, R16 ;  /* 0x000000ffff068224 */ /* 0x000fe400078e0010 */
[----:B------:R-:W-:Y:S02]  /*1930*/  @!P0 IMAD.MOV.U32 R17, RZ, RZ, R23 ;  /* 0x000000ffff118224 */ /* 0x000fe400078e0017 */
[----:B------:R-:W-:Y:S02]  /*1940*/  @!P0 IMAD.MOV.U32 R16, RZ, RZ, R22 ;  /* 0x000000ffff108224 */ /* 0x000fe400078e0016 */
[----:B------:R-:W-:Y:S01]  /*1950*/  @!P0 IMAD.MOV.U32 R23, RZ, RZ, R27 ;  /* 0x000000ffff178224 */ /* 0x000fe200078e001b */
[----:B------:R-:W-:Y:S06]  /*1960*/  @!P0 BRA `(.L_x_21) ;  /* 0x0000000400548947 */ /* 0x000fec0003800000 */
[----:B------:R-:W-:Y:S01]  /*1970*/  MOV R4, 0x652b82fe ;  /* 0x652b82fe00047802 */ /* 0x000fe20000000f00 */
[----:B------:R-:W-:Y:S01]  /*1980*/  IMAD.MOV.U32 R5, RZ, RZ, 0x3ff71547 ;  /* 0x3ff71547ff057424 */ /* 0x000fe200078e00ff */
[----:B------:R-:W-:Y:S01]  /*1990*/  UMOV UR4, 0xfefa39ef ;  /* 0xfefa39ef00047882 */ /* 0x000fe20000000000 */
[----:B------:R-:W-:Y:S01]  /*19a0*/  UMOV UR5, 0x3fe62e42 ;  /* 0x3fe62e4200057882 */ /* 0x000fe20000000000 */
[----:B------:R-:W-:Y:S01]  /*19b0*/  SHF.R.U32.HI R0, RZ, 0x2, R27 ;  /* 0x00000002ff007819 */ /* 0x000fe2000001161b */
[----:B------:R-:W-:Y:S01]  /*19c0*/  IMAD.SHL.U32 R7, R17, 0x10, RZ ;  /* 0x0000001011077824 */ /* 0x000fe200078e00ff */
[----:B------:R-:W-:Y:S01]  /*19d0*/  SHF.R.U32.HI R11, RZ, 0x2, R22 ;  /* 0x00000002ff0b7819 */ /* 0x000fe20000011616 */
[----:B------:R-:W-:Y:S01]  /*19e0*/  DFMA R4, R30, -R4, 6.75539944105574400000e+15 ;  /* 0x433800001e04742b */ /* 0x000fe20000000804 */
[----:B------:R-:W-:Y:S01]  /*19f0*/  LOP3.LUT R0, R0, R27, RZ, 0x3c, !PT ;  /* 0x0000001b00007212 */ /* 0x000fe200078e3cff */
[----:B------:R-:W-:Y:S01]  /*1a00*/  DADD R20, -RZ, -R30 ;  /* 0x00000000ff147229 */ /* 0x000fe2000000091e */
[----:B------:R-:W-:Y:S01]  /*1a10*/  LOP3.LUT R22, R11, R22, RZ, 0x3c, !PT ;  /* 0x000000160b167212 */ /* 0x000fe200078e3cff */
[----:B------:R-:W-:Y:S02]  /*1a20*/  BSSY.RECONVERGENT B1, `(.L_x_22) ;  /* 0x0000047000017945 */ /* 0x000fe40003800200 */
[----:B------:R-:W-:-:S02]  /*1a30*/  IMAD.SHL.U32 R6, R0, 0x2, RZ ;  /* 0x0000000200067824 */ /* 0x000fc400078e00ff */
[----:B------:R-:W-:-:S03]  /*1a40*/  DADD R8, R4, -6.75539944105574400000e+15 ;  /* 0xc338000004087429 */ /* 0x000fc60000000000 */
[----:B------:R-:W-:Y:S01]  /*1a50*/  LOP3.LUT R6, R0, R6, R7, 0x96, !PT ;  /* 0x0000000600067212 */ /* 0x000fe200078e9607 */
[----:B------:R-:W-:Y:S01]  /*1a60*/  IMAD.SHL.U32 R0, R22, 0x2, RZ ;  /* 0x0000000216007824 */ /* 0x000fe200078e00ff */
[----:B------:R-:W-:Y:S02]  /*1a70*/  FSETP.GEU.AND P0, PT, |R21|, 4.1917929649353027344, PT ;  /* 0x4086232b1500780b */ /* 0x000fe40003f0e200 */
[----:B------:R-:W-:Y:S01]  /*1a80*/  LOP3.LUT R6, R6, R17, RZ, 0x3c, !PT ;  /* 0x0000001106067212 */ /* 0x000fe200078e3cff */
[----:B------:R-:W-:Y:S01]  /*1a90*/  DFMA R2, R8, -UR4, -R30 ;  /* 0x8000000408027c2b */ /* 0x000fe2000800081e */
[----:B------:R-:W-:Y:S01]  /*1aa0*/  UMOV UR4, 0x3b39803f ;  /* 0x3b39803f00047882 */ /* 0x000fe20000000000 */
[----:B------:R-:W-:Y:S01]  /*1ab0*/  UMOV UR5, 0x3c7abc9e ;  /* 0x3c7abc9e00057882 */ /* 0x000fe20000000000 */
[----:B------:R-:W-:Y:S01]  /*1ac0*/  IADD3 R15, PT, PT, R24, 0x10974f, R6 ;  /* 0x0010974f180f7810 */ /* 0x000fe20007ffe006 */
[----:B------:R-:W-:-:S04]  /*1ad0*/  IMAD.SHL.U32 R7, R6, 0x10, RZ ;  /* 0x0000001006077824 */ /* 0x000fc800078e00ff */
[----:B------:R-:W-:Y:S01]  /*1ae0*/  DFMA R8, R8, -UR4, R2 ;  /* 0x8000000408087c2b */ /* 0x000fe20008000002 */
[----:B------:R-:W-:Y:S01]  /*1af0*/  UMOV UR4, 0x69ce2bdf ;  /* 0x69ce2bdf00047882 */ /* 0x000fe20000000000 */
[----:B------:R-:W-:Y:S01]  /*1b00*/  IMAD.MOV.U32 R2, RZ, RZ, -0x35dec16 ;  /* 0xfca213eaff027424 */ /* 0x000fe200078e00ff */
[----:B------:R-:W-:Y:S01]  /*1b10*/  UMOV UR5, 0x3e5ade15 ;  /* 0x3e5ade1500057882 */ /* 0x000fe20000000000 */
[----:B------:R-:W-:Y:S01]  /*1b20*/  IMAD.MOV.U32 R3, RZ, RZ, 0x3e928af3 ;  /* 0x3e928af3ff037424 */ /* 0x000fe200078e00ff */
[----:B------:R-:W-:-:S04]  /*1b30*/  LOP3.LUT R7, R22, R0, R7, 0x96, !PT ;  /* 0x0000000016077212 */ /* 0x000fc800078e9607 */
[----:B------:R-:W-:Y:S01]  /*1b40*/  LOP3.LUT R7, R7, R6, RZ, 0x3c, !PT ;  /* 0x0000000607077212 */ /* 0x000fe200078e3cff */
[----:B------:R-:W-:Y:S01]  /*1b50*/  DFMA R2, R8, UR4, R2 ;  /* 0x0000000408027c2b */ /* 0x000fe20008000002 */
[----:B------:R-:W-:Y:S01]  /*1b60*/  UMOV UR4, 0x62401315 ;  /* 0x6240131500047882 */ /* 0x000fe20000000000 */
[----:B------:R-:W-:-:S06]  /*1b70*/  UMOV UR5, 0x3ec71dee ;  /* 0x3ec71dee00057882 */ /* 0x000fcc0000000000 */
[----:B------:R-:W-:Y:S01]  /*1b80*/  DFMA R2, R8, R2, UR4 ;  /* 0x0000000408027e2b */ /* 0x000fe20008000002 */
        /* <DEDUP_REMOVED lines=16> */
[----:B------:R-:W-:Y:S01]  /*1c90*/  UMOV UR5, 0x3fc55555 ;  /* 0x3fc5555500057882 */ /* 0x000fe20000000000 */
[----:B------:R-:W-:-:S04]  /*1ca0*/  VIADD R2, R24, 0x161f14 ;  /* 0x00161f1418027836 */ /* 0x000fc80000000000 */
[----:B------:R-:W-:Y:S01]  /*1cb0*/  IMAD.IADD R12, R7, 0x1, R2 ;  /* 0x00000001070c7824 */ /* 0x000fe200078e0202 */
[----:B------:R-:W-:Y:S01]  /*1cc0*/  DFMA R10, R8, R10, UR4 ;  /* 0x00000004080a7e2b */ /* 0x000fe2000800000a */
[----:B------:R-:W-:Y:S01]  /*1cd0*/  UMOV UR4, 0xb ;  /* 0x0000000b00047882 */ /* 0x000fe20000000000 */
[----:B------:R-:W-:Y:S01]  /*1ce0*/  UMOV UR5, 0x3fe00000 ;  /* 0x3fe0000000057882 */ /* 0x000fe20000000000 */
[----:B------:R-:W-:-:S05]  /*1cf0*/  IMAD.WIDE.U32 R12, R12, 0x200000, RZ ;  /* 0x002000000c0c7825 */ /* 0x000fca00078e00ff */
[----:B------:R-:W-:Y:S01]  /*1d00*/  DFMA R10, R8, R10, UR4 ;  /* 0x00000004080a7e2b */ /* 0x000fe2000800000a */
[----:B------:R-:W-:Y:S01]  /*1d10*/  LOP3.LUT R14, R12, R15, RZ, 0x3c, !PT ;  /* 0x0000000f0c0e7212 */ /* 0x000fe200078e3cff */
[----:B------:R-:W-:-:S04]  /*1d20*/  IMAD.MOV.U32 R15, RZ, RZ, R13 ;  /* 0x000000ffff0f7224 */ /* 0x000fc800078e000d */
[----:B------:R-:W1:Y:S02]  /*1d30*/  I2F.F64.U64 R12, R14 ;  /* 0x0000000e000c7312 */ /* 0x000e640000301800 */
[----:B------:R-:W-:-:S08]  /*1d40*/  DFMA R10, R8, R10, 1 ;  /* 0x3ff00000080a742b */ /* 0x000fd0000000000a */
[----:B------:R-:W-:Y:S01]  /*1d50*/  DFMA R10, R8, R10, 1 ;  /* 0x3ff00000080a742b */ /* 0x000fe2000000000a */
[----:B------:R-:W-:Y:S01]  /*1d60*/  MOV R8, 0x0 ;  /* 0x0000000000087802 */ /* 0x000fe20000000f00 */
[----:B------:R-:W-:-:S06]  /*1d70*/  IMAD.MOV.U32 R9, RZ, RZ, 0x3ca00000 ;  /* 0x3ca00000ff097424 */ /* 0x000fcc00078e00ff */
[----:B-1----:R-:W-:Y:S02]  /*1d80*/  DFMA R12, R12, R8, 5.5511151231257827021e-17 ;  /* 0x3c9000000c0c742b */ /* 0x002fe40000000008 */
[----:B------:R-:W-:Y:S02]  /*1d90*/  IMAD R9, R4, 0x100000, R11 ;  /* 0x0010000004097824 */ /* 0x000fe400078e020b */
[----:B------:R-:W-:Y:S01]  /*1da0*/  IMAD.MOV.U32 R8, RZ, RZ, R10 ;  /* 0x000000ffff087224 */ /* 0x000fe200078e000a */
[----:B------:R-:W-:Y:S06]  /*1db0*/  @!P0 BRA `(.L_x_23) ;  /* 0x0000000000348947 */ /* 0x000fec0003800000 */
[----:B------:R-:W-:Y:S01]  /*1dc0*/  FSETP.GEU.AND P1, PT, |R21|, 4.2275390625, PT ;  /* 0x408748001500780b */ /* 0x000fe20003f2e200 */
[C---:B------:R-:W-:Y:S02]  /*1dd0*/  DADD R8, -R30.reuse, +INF ;  /* 0x7ff000001e087429 */ /* 0x040fe40000000100 */
[----:B------:R-:W-:-:S08]  /*1de0*/  DSETP.GT.AND P0, PT, R30, RZ, PT ;  /* 0x000000ff1e00722a */ /* 0x000fd00003f04000 */
[----:B------:R-:W-:Y:S02]  /*1df0*/  FSEL R8, R8, RZ, !P0 ;  /* 0x000000ff08087208 */ /* 0x000fe40004000000 */
[----:B------:R-:W-:Y:S02]  /*1e00*/  @!P1 LEA.HI R0, R4, R4, RZ, 0x1 ;  /* 0x0000000404009211 */ /* 0x000fe400078f08ff */
[----:B------:R-:W-:Y:S02]  /*1e10*/  FSEL R9, R9, RZ, !P0 ;  /* 0x000000ff09097208 */ /* 0x000fe40004000000 */
[----:B------:R-:W-:-:S05]  /*1e20*/  @!P1 SHF.R.S32.HI R5, RZ, 0x1, R0 ;  /* 0x00000001ff059819 */ /* 0x000fca0000011400 */
[----:B------:R-:W-:Y:S02]  /*1e30*/  @!P1 IMAD.IADD R4, R4, 0x1, -R5 ;  /* 0x0000000104049824 */ /* 0x000fe400078e0a05 */
[----:B------:R-:W-:-:S03]  /*1e40*/  @!P1 IMAD R5, R5, 0x100000, R11 ;  /* 0x0010000005059824 */ /* 0x000fc600078e020b */
[----:B------:R-:W-:Y:S01]  /*1e50*/  @!P1 LEA R11, R4, 0x3ff00000, 0x14 ;  /* 0x3ff00000040b9811 */ /* 0x000fe200078ea0ff */
[----:B------:R-:W-:Y:S02]  /*1e60*/  @!P1 IMAD.MOV.U32 R4, RZ, RZ, R10 ;  /* 0x000000ffff049224 */ /* 0x000fe400078e000a */
[----:B------:R-:W-:-:S06]  /*1e70*/  @!P1 IMAD.MOV.U32 R10, RZ, RZ, RZ ;  /* 0x000000ffff0a9224 */ /* 0x000fcc00078e00ff */
[----:B------:R-:W-:-:S11]  /*1e80*/  @!P1 DMUL R8, R4, R10 ;  /* 0x0000000a04089228 */ /* 0x000fd60000000000 */
.L_x_23:
[----:B------:R-:W-:Y:S05]  /*1e90*/  BSYNC.RECONVERGENT B1 ;  /* 0x0000000000017941 */ /* 0x000fea0003800200 */
.L_x_22:
[----:B------:R-:W-:-:S14]  /*1ea0*/  DSETP.GT.AND P0, PT, R8, R12, PT ;  /* 0x0000000c0800722a */ /* 0x000fdc0003f04000 */
[----:B------:R1:W-:Y:S02]  /*1eb0*/  @P0 STG.E.64 desc[UR36][R68.64], R62 ;  /* 0x0000003e44000986 */ /* 0x0003e4000c101b24 */
.L_x_21:
[----:B------:R-:W-:Y:S05]  /*1ec0*/  BSYNC.RECONVERGENT B0 ;  /* 0x0000000000007941 */ /* 0x000fea0003800200 */
.L_x_20:
[----:B------:R-:W-:Y:S01]  /*1ed0*/  IMAD.MOV.U32 R3, RZ, RZ, R23 ;  /* 0x000000ffff037224 */ /* 0x000fe200078e0017 */
[----:B------:R-:W-:Y:S04]  /*1ee0*/  STG.E.64 desc[UR36][R76.64+0x8], R16 ;  /* 0x000008104c007986 */ /* 0x000fe8000c101b24 */
[----:B------:R-:W-:Y:S04]  /*1ef0*/  STG.E.64 desc[UR36][R76.64+0x10], R6 ;  /* 0x000010064c007986 */ /* 0x000fe8000c101b24 */
[----:B------:R-:W-:Y:S04]  /*1f00*/  STG.E.64 desc[UR36][R76.64+0x18], R18 ;  /* 0x000018124c007986 */ /* 0x000fe8000c101b24 */
[----:B------:R-:W-:Y:S04]  /*1f10*/  STG.E.64 desc[UR36][R76.64+0x28], R70 ;  /* 0x000028464c007986 */ /* 0x000fe8000c101b24 */
[----:B------:R-:W-:Y:S04]  /*1f20*/  STG.E desc[UR36][R76.64+0x20], R28 ;  /* 0x0000201c4c007986 */ /* 0x000fe8000c101924 */
[----:B------:R-:W-:Y:S01]  /*1f30*/  STG.E.64 desc[UR36][R76.64], R2 ;  /* 0x000000024c007986 */ /* 0x000fe2000c101b24 */
[----:B------:R-:W-:Y:S05]  /*1f40*/  EXIT ;  /* 0x000000000000794d */ /* 0x000fea0003800000 */
        .type           $_Z15metropolis_stepPdmmddP17curandStateXORWOW$_Z9potentiald,@function
        .size           $_Z15metropolis_stepPdmmddP17curandStateXORWOW$_Z9potentiald,($__internal_0_$__cuda_sm20_div_rn_f64_full - $_Z15metropolis_stepPdmmddP17curandStateXORWOW$_Z9potentiald)
$_Z15metropolis_stepPdmmddP17curandStateXORWOW$_Z9potentiald:
[----:B------:R-:W-:-:S05]  /*1f50*/  VIADD R1, R1, 0xffffffd8 ;  /* 0xffffffd801017836 */ /* 0x000fca0000000000 */
[----:B------:R-:W-:Y:S04]  /*1f60*/  STL [R1+0x20], R23 ;  /* 0x0000201701007387 */ /* 0x000fe80000100800 */
[----:B------:R-:W-:Y:S04]  /*1f70*/  STL [R1+0x1c], R22 ;  /* 0x00001c1601007387 */ /* 0x000fe80000100800 */
[----:B------:R-:W-:Y:S04]  /*1f80*/  STL [R1+0x18], R21 ;  /* 0x0000181501007387 */ /* 0x000fe80000100800 */
[----:B------:R-:W-:Y:S04]  /*1f90*/  STL [R1+0x14], R20 ;  /* 0x0000141401007387 */ /* 0x000fe80000100800 */
[----:B------:R-:W-:Y:S04]  /*1fa0*/  STL [R1+0x8], R17 ;  /* 0x0000081101007387 */ /* 0x000fe80000100800 */
[----:B------:R-:W-:Y:S04]  /*1fb0*/  STL [R1+0x4], R16 ;  /* 0x0000041001007387 */ /* 0x000fe80000100800 */
[----:B------:R-:W-:Y:S04]  /*1fc0*/  STL [R1], R2 ;  /* 0x0000000201007387 */ /* 0x000fe80000100800 */
[----:B------:R0:W-:Y:S04]  /*1fd0*/  STL [R1+0x10], R19 ;  /* 0x0000101301007387 */ /* 0x0001e80000100800 */
[----:B------:R1:W-:Y:S01]  /*1fe0*/  STL [R1+0xc], R18 ;  /* 0x00000c1201007387 */ /* 0x0003e20000100800 */
[----:B0-----:R-:W-:Y:S01]  /*1ff0*/  IMAD.MOV.U32 R19, RZ, RZ, R5 ;  /* 0x000000ffff137224 */ /* 0x001fe200078e0005 */
[----:B-1----:R-:W-:Y:S01]  /*2000*/  MOV R18, R4 ;  /* 0x0000000400127202 */ /* 0x002fe20000000f00 */
[----:B------:R-:W0:Y:S08]  /*2010*/  LDC.64 R22, c[0x0][0x358] ;  /* 0x0000d600ff167b82 */ /* 0x000e300000000a00 */
[----:B------:R-:W1:Y:S01]  /*2020*/  LDC.64 R16, c[0x4][0x58] ;  /* 0x01001600ff107b82 */ /* 0x000e620000000a00 */
[----:B0-----:R-:W-:-:S02]  /*2030*/  R2UR UR4, R22 ;  /* 0x00000000160472ca */ /* 0x001fc400000e0000 */
[----:B------:R-:W-:-:S13]  /*2040*/  R2UR UR5, R23 ;  /* 0x00000000170572ca */ /* 0x000fda00000e0000 */
[----:B-1----:R-:W2:Y:S01]  /*2050*/  LDG.E.64 R16, desc[UR4][R16.64] ;  /* 0x0000000410107981 */ /* 0x002ea2000c1e1b00 */
[----:B------:R-:W-:Y:S01]  /*2060*/  IMAD.MOV.U32 R6, RZ, RZ, RZ ;  /* 0x000000ffff067224 */ /* 0x000fe200078e00ff */
[----:B------:R-:W-:Y:S01]  /*2070*/  MOV R20, 0x20c0 ;  /* 0x000020c000147802 */ /* 0x000fe20000000f00 */
[----:B------:R-:W-:Y:S02]  /*2080*/  IMAD.MOV.U32 R7, RZ, RZ, 0x40000000 ;  /* 0x40000000ff077424 */ /* 0x000fe400078e00ff */
[----:B------:R-:W-:Y:S01]  /*2090*/  IMAD.MOV.U32 R21, RZ, RZ, 0x0 ;  /* 0x00000000ff157424 */ /* 0x000fe200078e00ff */
[----:B--2---:R-:W-:-:S11]  /*20a0*/  DADD R4, -RZ, |R16| ;  /* 0x00000000ff047229 */ /* 0x004fd60000000510 */
[----:B------:R-:W-:Y:S05]  /*20b0*/  CALL.REL.NOINC `($_Z15metropolis_stepPdmmddP17curandStateXORWOW$__internal_accurate_pow) ;  /* 0x0000000800c47944 */ /* 0x000fea0003c00000 */
[C---:B------:R-:W-:Y:S02]  /*20c0*/  DADD R2, R16.reuse, 2 ;  /* 0x4000000010027429 */ /* 0x040fe40000000000 */
[----:B------:R-:W-:-:S08]  /*20d0*/  DSETP.NEU.AND P0, PT, R16, RZ, PT ;  /* 0x000000ff1000722a */ /* 0x000fd00003f0d000 */
        /* <DEDUP_REMOVED lines=11> */
.L_x_24:
[----:B------:R-:W-:Y:S01]  /*2190*/  DMUL R6, R4, 0.5 ;  /* 0x3fe0000004067828 */ /* 0x000fe20000000000 */
[----:B------:R-:W-:Y:S01]  /*21a0*/  MOV R20, 0x2240 ;  /* 0x0000224000147802 */ /* 0x000fe20000000f00 */
[----:B------:R-:W-:Y:S01]  /*21b0*/  DSETP.NEU.AND P0, PT, R16, 1, PT ;  /* 0x3ff000001000742a */ /* 0x000fe20003f0d000 */
[----:B------:R-:W-:Y:S02]  /*21c0*/  IMAD.MOV.U32 R4, RZ, RZ, R2 ;  /* 0x000000ffff047224 */ /* 0x000fe400078e0002 */
[----:B------:R-:W-:Y:S02]  /*21d0*/  IMAD.MOV.U32 R5, RZ, RZ, R3 ;  /* 0x000000ffff057224 */ /* 0x000fe400078e0003 */
[----:B------:R-:W-:-:S03]  /*21e0*/  IMAD.MOV.U32 R21, RZ, RZ, 0x0 ;  /* 0x00000000ff157424 */ /* 0x000fc600078e00ff */
[----:B------:R-:W-:Y:S01]  /*21f0*/  FSEL R16, R6, RZ, P0 ;  /* 0x000000ff06107208 */ /* 0x000fe20000000000 */
[----:B------:R-:W-:Y:S01]  /*2200*/  IMAD.MOV.U32 R6, RZ, RZ, RZ ;  /* 0x000000ffff067224 */ /* 0x000fe200078e00ff */
[----:B------:R-:W-:Y:S01]  /*2210*/  FSEL R17, R7, 1.75, P0 ;  /* 0x3fe0000007117808 */ /* 0x000fe20000000000 */
[----:B------:R-:W-:-:S07]  /*2220*/  IMAD.MOV.U32 R7, RZ, RZ, 0x40000000 ;  /* 0x40000000ff077424 */ /* 0x000fce00078e00ff */
[----:B------:R-:W-:Y:S05]  /*2230*/  CALL.REL.NOINC `($_Z15metropolis_stepPdmmddP17curandStateXORWOW$__internal_accurate_pow) ;  /* 0x0000000800647944 */ /* 0x000fea0003c00000 */
[C---:B------:R-:W-:Y:S01]  /*2240*/  DADD R2, R18.reuse, 2 ;  /* 0x4000000012027429 */ /* 0x040fe20000000000 */
[----:B------:R-:W0:Y:S01]  /*2250*/  LDC.64 R8, c[0x4][0x60] ;  /* 0x01001800ff087b82 */ /* 0x000e220000000a00 */
[----:B------:R-:W-:Y:S01]  /*2260*/  DSETP.NEU.AND P1, PT, R18, RZ, PT ;  /* 0x000000ff1200722a */ /* 0x000fe20003f2d000 */
[----:B------:R-:W-:Y:S07]  /*2270*/  BSSY.RECONVERGENT B0, `(.L_x_25) ;  /* 0x000000c000007945 */ /* 0x000fee0003800200 */
[----:B------:R-:W-:-:S04]  /*2280*/  LOP3.LUT R2, R3, 0x7ff00000, RZ, 0xc0, !PT ;  /* 0x7ff0000003027812 */ /* 0x000fc800078ec0ff */
[----:B------:R-:W-:Y:S02]  /*2290*/  ISETP.NE.AND P0, PT, R2, 0x7ff00000, PT ;  /* 0x7ff000000200780c */ /* 0x000fe40003f05270 */
[----:B------:R-:W-:Y:S02]  /*22a0*/  P2R R2, PR, RZ, 0x2 ;  /* 0x00000002ff027803 */ /* 0x000fe40000000000 */
[----:B------:R-:W-:-:S09]  /*22b0*/  @!P1 CS2R R4, SRZ ;  /* 0x0000000000049805 */ /* 0x000fd2000001ff00 */
[----:B------:R-:W-:Y:S05]  /*22c0*/  @P0 BRA `(.L_x_26) ;  /* 0x0000000000180947 */ /* 0x000fea0003800000 */
[----:B------:R-:W-:-:S14]  /*22d0*/  DSETP.NAN.AND P0, PT, R18, R18, PT ;  /* 0x000000121200722a */ /* 0x000fdc0003f08000 */
[----:B------:R-:W-:Y:S01]  /*22e0*/  @P0 DADD R4, R18, 2 ;  /* 0x4000000012040429 */ /* 0x000fe20000000000 */
[----:B------:R-:W-:Y:S10]  /*22f0*/  @P0 BRA `(.L_x_26) ;  /* 0x00000000000c0947 */ /* 0x000ff40003800000 */
[----:B------:R-:W-:-:S14]  /*2300*/  DSETP.NEU.AND P0, PT, |R18|, +INF , PT ;  /* 0x7ff000001200742a */ /* 0x000fdc0003f0d200 */
[----:B------:R-:W-:Y:S01]  /*2310*/  @!P0 MOV R4, 0x0 ;  /* 0x0000000000048802 */ /* 0x000fe20000000f00 */
[----:B------:R-:W-:-:S07]  /*2320*/  @!P0 IMAD.MOV.U32 R5, RZ, RZ, 0x7ff00000 ;  /* 0x7ff00000ff058424 */ /* 0x000fce00078e00ff */
.L_x_26:
[----:B------:R-:W-:Y:S05]  /*2330*/  BSYNC.RECONVERGENT B0 ;  /* 0x0000000000007941 */ /* 0x000fea0003800200 */
.L_x_25:
[----:B------:R-:W-:Y:S02]  /*2340*/  R2UR UR4, R22 ;  /* 0x00000000160472ca */ /* 0x000fe400000e0000 */
[----:B------:R-:W-:-:S13]  /*2350*/  R2UR UR5, R23 ;  /* 0x00000000170572ca */ /* 0x000fda00000e0000 */
[----:B0-----:R0:W5:Y:S01]  /*2360*/  LDG.E.64 R22, desc[UR4][R8.64] ;  /* 0x0000000408167981 */ /* 0x001162000c1e1b00 */
[----:B------:R-:W-:Y:S01]  /*2370*/  DSETP.NEU.AND P0, PT, R18, 1, PT ;  /* 0x3ff000001200742a */ /* 0x000fe20003f0d000 */
[----:B------:R-:W-:Y:S01]  /*2380*/  MOV R20, 0x2430 ;  /* 0x0000243000147802 */ /* 0x000fe20000000f00 */
[----:B------:R-:W-:Y:S01]  /*2390*/  DADD R6, -RZ, |R18| ;  /* 0x00000000ff067229 */ /* 0x000fe20000000512 */
[----:B------:R-:W-:-:S03]  /*23a0*/  IMAD.MOV.U32 R21, RZ, RZ, 0x0 ;  /* 0x00000000ff157424 */ /* 0x000fc600078e00ff */
[----:B------:R-:W-:Y:S02]  /*23b0*/  FSEL R4, R4, RZ, P0 ;  /* 0x000000ff04047208 */ /* 0x000fe40000000000 */
[----:B------:R-:W-:-:S06]  /*23c0*/  FSEL R5, R5, 1.875, P0 ;  /* 0x3ff0000005057808 */ /* 0x000fcc0000000000 */
[----:B------:R-:W-:Y:S01]  /*23d0*/  DMUL R16, R16, R4 ;  /* 0x0000000410107228 */ /* 0x000fe20000000000 */
[----:B------:R-:W-:Y:S02]  /*23e0*/  IMAD.MOV.U32 R4, RZ, RZ, R6 ;  /* 0x000000ffff047224 */ /* 0x000fe400078e0006 */
[----:B------:R-:W-:Y:S02]  /*23f0*/  IMAD.MOV.U32 R5, RZ, RZ, R7 ;  /* 0x000000ffff057224 */ /* 0x000fe400078e0007 */
[----:B------:R-:W-:Y:S02]  /*2400*/  IMAD.MOV.U32 R6, RZ, RZ, RZ ;  /* 0x000000ffff067224 */ /* 0x000fe400078e00ff */
[----:B0-----:R-:W-:-:S07]  /*2410*/  IMAD.MOV.U32 R7, RZ, RZ, 0x40100000 ;  /* 0x40100000ff077424 */ /* 0x001fce00078e00ff */
[----:B-----5:R-:W-:Y:S05]  /*2420*/  CALL.REL.NOINC `($_Z15metropolis_stepPdmmddP17curandStateXORWOW$__internal_accurate_pow) ;  /* 0x0000000400e87944 */ /* 0x020fea0003c00000 */
[----:B------:R-:W-:Y:S01]  /*2430*/  ISETP.NE.AND P6, PT, R2, RZ, PT ;  /* 0x000000ff0200720c */ /* 0x000fe20003fc5270 */
[C---:B------:R-:W-:Y:S01]  /*2440*/  DADD R2, R18.reuse, 4 ;  /* 0x4010000012027429 */ /* 0x040fe20000000000 */
[----:B------:R-:W-:Y:S01]  /*2450*/  BSSY.RECONVERGENT B0, `(.L_x_27) ;  /* 0x000000c000007945 */ /* 0x000fe20003800200 */
[----:B------:R-:W-:-:S08]  /*2460*/  DSETP.NEU.AND P0, PT, R18, 1, PT ;  /* 0x3ff000001200742a */ /* 0x000fd00003f0d000 */
[----:B------:R-:W-:Y:S02]  /*2470*/  LOP3.LUT R2, R3, 0x7ff00000, RZ, 0xc0, !PT ;  /* 0x7ff0000003027812 */ /* 0x000fe400078ec0ff */
[----:B------:R-:W-:Y:S02]  /*2480*/  @!P6 CS2R R4, SRZ ;  /* 0x000000000004e805 */ /* 0x000fe4000001ff00 */
[----:B------:R-:W-:-:S13]  /*2490*/  ISETP.NE.AND P1, PT, R2, 0x7ff00000, PT ;  /* 0x7ff000000200780c */ /* 0x000fda0003f25270 */
[----:B------:R-:W-:Y:S05]  /*24a0*/  @P1 BRA `(.L_x_28) ;  /* 0x0000000000181947 */ /* 0x000fea0003800000 */
[----:B------:R-:W-:-:S14]  /*24b0*/  DSETP.NAN.AND P1, PT, R18, R18, PT ;  /* 0x000000121200722a */ /* 0x000fdc0003f28000 */
[----:B------:R-:W-:Y:S01]  /*24c0*/  @P1 DADD R4, R18, 4 ;  /* 0x4010000012041429 */ /* 0x000fe20000000000 */
[----:B------:R-:W-:Y:S10]  /*24d0*/  @P1 BRA `(.L_x_28) ;  /* 0x00000000000c1947 */ /* 0x000ff40003800000 */
[----:B------:R-:W-:-:S14]  /*24e0*/  DSETP.NEU.AND P1, PT, |R18|, +INF , PT ;  /* 0x7ff000001200742a */ /* 0x000fdc0003f2d200 */
[----:B------:R-:W-:Y:S02]  /*24f0*/  @!P1 IMAD.MOV.U32 R4, RZ, RZ, 0x0 ;  /* 0x00000000ff049424 */ /* 0x000fe400078e00ff */
[----:B------:R-:W-:-:S07]  /*2500*/  @!P1 IMAD.MOV.U32 R5, RZ, RZ, 0x7ff00000 ;  /* 0x7ff00000ff059424 */ /* 0x000fce00078e00ff */
.L_x_28:
[----:B------:R-:W-:Y:S05]  /*2510*/  BSYNC.RECONVERGENT B0 ;  /* 0x0000000000007941 */ /* 0x000fea0003800200 */
.L_x_27:
[----:B------:R-:W2:Y:S01]  /*2520*/  LDL R20, [R1+0x14] ;  /* 0x0000140001147983 */ /* 0x000ea20000100800 */
[----:B------:R-:W-:Y:S02]  /*2530*/  FSEL R4, R4, RZ, P0 ;  /* 0x000000ff04047208 */ /* 0x000fe40000000000 */
[----:B------:R-:W-:Y:S01]  /*2540*/  FSEL R5, R5, 1.875, P0 ;  /* 0x3ff0000005057808 */ /* 0x000fe20000000000 */
[----:B------:R-:W2:Y:S04]  /*2550*/  LDL R21, [R1+0x18] ;  /* 0x0000180001157983 */ /* 0x000ea80000100800 */
[----:B------:R-:W2:Y:S01]  /*2560*/  LDL R2, [R1] ;  /* 0x0000000001027983 */ /* 0x000ea20000100800 */
[----:B------:R-:W-:-:S03]  /*2570*/  DFMA R4, R22, R4, R16 ;  /* 0x000000041604722b */ /* 0x000fc60000000010 */
[----:B------:R-:W2:Y:S04]  /*2580*/  LDL R16, [R1+0x4] ;  /* 0x0000040001107983 */ /* 0x000ea80000100800 */
[----:B------:R-:W2:Y:S04]  /*2590*/  LDL R17, [R1+0x8] ;  /* 0x0000080001117983 */ /* 0x000ea80000100800 */
[----:B------:R-:W2:Y:S04]  /*25a0*/  LDL R18, [R1+0xc] ;  /* 0x00000c0001127983 */ /* 0x000ea80000100800 */
[----:B------:R-:W2:Y:S04]  /*25b0*/  LDL R19, [R1+0x10] ;  /* 0x0000100001137983 */ /* 0x000ea80000100800 */
[----:B------:R-:W2:Y:S04]  /*25c0*/  LDL R22, [R1+0x1c] ;  /* 0x00001c0001167983 */ /* 0x000ea80000100800 */
[----:B------:R0:W2:Y:S02]  /*25d0*/  LDL R23, [R1+0x20] ;  /* 0x0000200001177983 */ /* 0x0000a40000100800 */
[----:B0-----:R-:W-:Y:S01]  /*25e0*/  VIADD R1, R1, 0x28 ;  /* 0x0000002801017836 */ /* 0x001fe20000000000 */
[----:B--2---:R-:W-:Y:S06]  /*25f0*/  RET.REL.NODEC R20 `(_Z15metropolis_stepPdmmddP17curandStateXORWOW) ;  /* 0xffffffd814807950 */ /* 0x004fec0003c3ffff */
        .weak           $__internal_0_$__cuda_sm20_div_rn_f64_full
        .type           $__internal_0_$__cuda_sm20_div_rn_f64_full,@function
        .size           $__internal_0_$__cuda_sm20_div_rn_f64_full,($_Z15metropolis_stepPdmmddP17curandStateXORWOW$__internal_accurate_pow - $__internal_0_$__cuda_sm20_div_rn_f64_full)
$__internal_0_$__cuda_sm20_div_rn_f64_full:
[----:B------:R-:W-:Y:S01]  /*2600*/  FSETP.GEU.AND P2, PT, |R5|, 1.469367938527859385e-39, PT ;  /* 0x001000000500780b */ /* 0x000fe20003f4e200 */
[----:B------:R-:W-:Y:S01]  /*2610*/  IMAD.MOV.U32 R8, RZ, RZ, R6 ;  /* 0x000000ffff087224 */ /* 0x000fe200078e0006 */
[C---:B------:R-:W-:Y:S01]  /*2620*/  FSETP.GEU.AND P0, PT, |R9|.reuse, 1.469367938527859385e-39, PT ;  /* 0x001000000900780b */ /* 0x040fe20003f0e200 */
[----:B------:R-:W-:Y:S01]  /*2630*/  IMAD.MOV.U32 R12, RZ, RZ, 0x1 ;  /* 0x00000001ff0c7424 */ /* 0x000fe200078e00ff */
[----:B------:R-:W-:Y:S01]  /*2640*/  LOP3.LUT R7, R9, 0x800fffff, RZ, 0xc0, !PT ;  /* 0x800fffff09077812 */ /* 0x000fe200078ec0ff */
[----:B------:R-:W-:Y:S01]  /*2650*/  BSSY.RECONVERGENT B1, `(.L_x_29) ;  /* 0x0000052000017945 */ /* 0x000fe20003800200 */
[----:B------:R-:W-:Y:S02]  /*2660*/  LOP3.LUT R3, R5, 0x7ff00000, RZ, 0xc0, !PT ;  /* 0x7ff0000005037812 */ /* 0x000fe400078ec0ff */
[----:B------:R-:W-:Y:S02]  /*2670*/  LOP3.LUT R7, R7, 0x3ff00000, RZ, 0xfc, !PT ;  /* 0x3ff0000007077812 */ /* 0x000fe400078efcff */
[----:B------:R-:W-:-:S02]  /*2680*/  LOP3.LUT R26, R9, 0x7ff00000, RZ, 0xc0, !PT ;  /* 0x7ff00000091a7812 */ /* 0x000fc400078ec0ff */
[----:B------:R-:W-:Y:S01]  /*2690*/  MOV R25, 0x1ca00000 ;  /* 0x1ca0000000197802 */ /* 0x000fe20000000f00 */
[----:B------:R-:W-:Y:S01]  /*26a0*/  @!P2 IMAD.MOV.U32 R14, RZ, RZ, RZ ;  /* 0x000000ffff0ea224 */ /* 0x000fe200078e00ff */
[----:B------:R-:W-:Y:S01]  /*26b0*/  @!P2 LOP3.LUT R10, R9, 0x7ff00000, RZ, 0xc0, !PT ;  /* 0x7ff00000090aa812 */ /* 0x000fe200078ec0ff */
[----:B------:R-:W-:Y:S01]  /*26c0*/  @!P0 DMUL R6, R8, 8.98846567431157953865e+307 ;  /* 0x7fe0000008068828 */ /* 0x000fe20000000000 */
[C---:B------:R-:W-:Y:S02]  /*26d0*/  ISETP.GE.U32.AND P1, PT, R3.reuse, R26, PT ;  /* 0x0000001a0300720c */ /* 0x040fe40003f26070 */
[----:B------:R-:W-:Y:S01]  /*26e0*/  @!P2 ISETP.GE.U32.AND P3, PT, R3, R10, PT ;  /* 0x0000000a0300a20c */ /* 0x000fe20003f66070 */
[----:B------:R-:W-:Y:S01]  /*26f0*/  IMAD.MOV.U32 R10, RZ, RZ, R4 ;  /* 0x000000ffff0a7224 */ /* 0x000fe200078e0004 */
[C---:B------:R-:W-:Y:S01]  /*2700*/  SEL R11, R25.reuse, 0x63400000, !P1 ;  /* 0x63400000190b7807 */ /* 0x040fe20004800000 */
[----:B------:R-:W0:Y:S01]  /*2710*/  MUFU.RCP64H R13, R7 ;  /* 0x00000007000d7308 */ /* 0x000e220000001800 */
[----:B------:R-:W-:-:S02]  /*2720*/  @!P2 SEL R15, R25, 0x63400000, !P3 ;  /* 0x63400000190fa807 */ /* 0x000fc40005800000 */
[--C-:B------:R-:W-:Y:S02]  /*2730*/  LOP3.LUT R11, R11, 0x800fffff, R5.reuse, 0xf8, !PT ;  /* 0x800fffff0b0b7812 */ /* 0x100fe400078ef805 */
[----:B------:R-:W-:Y:S02]  /*2740*/  @!P2 LOP3.LUT R15, R15, 0x80000000, R5, 0xf8, !PT ;  /* 0x800000000f0fa812 */ /* 0x000fe400078ef805 */
[----:B------:R-:W-:Y:S02]  /*2750*/  @!P0 LOP3.LUT R26, R7, 0x7ff00000, RZ, 0xc0, !PT ;  /* 0x7ff00000071a8812 */ /* 0x000fe400078ec0ff */
[----:B------:R-:W-:-:S06]  /*2760*/  @!P2 LOP3.LUT R15, R15, 0x100000, RZ, 0xfc, !PT ;  /* 0x001000000f0fa812 */ /* 0x000fcc00078efcff */
[----:B------:R-:W-:Y:S02]  /*2770*/  @!P2 DFMA R10, R10, 2, -R14 ;  /* 0x400000000a0aa82b */ /* 0x000fe4000000080e */
[----:B0-----:R-:W-:-:S08]  /*2780*/  DFMA R14, R12, -R6, 1 ;  /* 0x3ff000000c0e742b */ /* 0x001fd00000000806 */
[----:B------:R-:W-:-:S08]  /*2790*/  DFMA R14, R14, R14, R14 ;  /* 0x0000000e0e0e722b */ /* 0x000fd0000000000e */
[----:B------:R-:W-:-:S08]  /*27a0*/  DFMA R14, R12, R14, R12 ;  /* 0x0000000e0c0e722b */ /* 0x000fd0000000000c */
[----:B------:R-:W-:-:S08]  /*27b0*/  DFMA R12, R14, -R6, 1 ;  /* 0x3ff000000e0c742b */ /* 0x000fd00000000806 */
[----:B------:R-:W-:-:S08]  /*27c0*/  DFMA R12, R14, R12, R14 ;  /* 0x0000000c0e0c722b */ /* 0x000fd0000000000e */
[----:B------:R-:W-:-:S08]  /*27d0*/  DMUL R14, R12, R10 ;  /* 0x0000000a0c0e7228 */ /* 0x000fd00000000000 */
[----:B------:R-:W-:-:S08]  /*27e0*/  DFMA R20, R14, -R6, R10 ;  /* 0x800000060e14722b */ /* 0x000fd0000000000a */
[----:B------:R-:W-:Y:S01]  /*27f0*/  DFMA R20, R12, R20, R14 ;  /* 0x000000140c14722b */ /* 0x000fe2000000000e */
[----:B------:R-:W-:Y:S01]  /*2800*/  IMAD.MOV.U32 R14, RZ, RZ, R3 ;  /* 0x000000ffff0e7224 */ /* 0x000fe200078e0003 */
[----:B------:R-:W-:-:S05]  /*2810*/  @!P2 LOP3.LUT R14, R11, 0x7ff00000, RZ, 0xc0, !PT ;  /* 0x7ff000000b0ea812 */ /* 0x000fca00078ec0ff */
[----:B------:R-:W-:-:S05]  /*2820*/  VIADD R12, R14, 0xffffffff ;  /* 0xffffffff0e0c7836 */ /* 0x000fca0000000000 */
[----:B------:R-:W-:Y:S01]  /*2830*/  ISETP.GT.U32.AND P0, PT, R12, 0x7feffffe, PT ;  /* 0x7feffffe0c00780c */ /* 0x000fe20003f04070 */
[----:B------:R-:W-:-:S05]  /*2840*/  VIADD R12, R26, 0xffffffff ;  /* 0xffffffff1a0c7836 */ /* 0x000fca0000000000 */
[----:B------:R-:W-:-:S13]  /*2850*/  ISETP.GT.U32.OR P0, PT, R12, 0x7feffffe, P0 ;  /* 0x7feffffe0c00780c */ /* 0x000fda0000704470 */
[----:B------:R-:W-:Y:S05]  /*2860*/  @P0 BRA `(.L_x_30) ;  /* 0x00000000006c0947 */ /* 0x000fea0003800000 */
[----:B------:R-:W-:-:S04]  /*2870*/  LOP3.LUT R4, R9, 0x7ff00000, RZ, 0xc0, !PT ;  /* 0x7ff0000009047812 */ /* 0x000fc800078ec0ff */
[CC--:B------:R-:W-:Y:S02]  /*2880*/  ISETP.GE.U32.AND P0, PT, R3.reuse, R4.reuse, PT ;  /* 0x000000040300720c */ /* 0x0c0fe40003f06070 */
[----:B------:R-:W-:Y:S02]  /*2890*/  VIADDMNMX R3, R3, -R4, 0xb9600000, !PT ;  /* 0xb960000003037446 */ /* 0x000fe40007800904 */
[----:B------:R-:W-:Y:S02]  /*28a0*/  SEL R4, R25, 0x63400000, !P0 ;  /* 0x6340000019047807 */ /* 0x000fe40004000000 */
[----:B------:R-:W-:-:S05]  /*28b0*/  VIMNMX R3, PT, PT, R3, 0x46a00000, PT ;  /* 0x46a0000003037848 */ /* 0x000fca0003fe0100 */
[----:B------:R-:W-:Y:S02]  /*28c0*/  IMAD.IADD R3, R3, 0x1, -R4 ;  /* 0x0000000103037824 */ /* 0x000fe400078e0a04 */
[----:B------:R-:W-:Y:S02]  /*28d0*/  IMAD.MOV.U32 R4, RZ, RZ, RZ ;  /* 0x000000ffff047224 */ /* 0x000fe400078e00ff */
[----:B------:R-:W-:-:S06]  /*28e0*/  VIADD R5, R3, 0x7fe00000 ;  /* 0x7fe0000003057836 */ /* 0x000fcc0000000000 */
[----:B------:R-:W-:-:S10]  /*28f0*/  DMUL R12, R20, R4 ;  /* 0x00000004140c7228 */ /* 0x000fd40000000000 */
[----:B------:R-:W-:-:S13]  /*2900*/  FSETP.GTU.AND P0, PT, |R13|, 1.469367938527859385e-39, PT ;  /* 0x001000000d00780b */ /* 0x000fda0003f0c200 */
[----:B------:R-:W-:Y:S05]  /*2910*/  @P0 BRA `(.L_x_31) ;  /* 0x0000000000940947 */ /* 0x000fea0003800000 */
[----:B------:R-:W-:-:S06]  /*2920*/  DFMA R6, R20, -R6, R10 ;  /* 0x800000061406722b */ /* 0x000fcc000000000a */
[----:B------:R-:W-:-:S04]  /*2930*/  IMAD.MOV.U32 R6, RZ, RZ, RZ ;  /* 0x000000ffff067224 */ /* 0x000fc800078e00ff */
[C---:B------:R-:W-:Y:S02]  /*2940*/  FSETP.NEU.AND P0, PT, R7.reuse, RZ, PT ;  /* 0x000000ff0700720b */ /* 0x040fe40003f0d000 */
[----:B------:R-:W-:-:S04]  /*2950*/  LOP3.LUT R9, R7, 0x80000000, R9, 0x48, !PT ;  /* 0x8000000007097812 */ /* 0x000fc800078e4809 */
[----:B------:R-:W-:-:S07]  /*2960*/  LOP3.LUT R7, R9, R5, RZ, 0xfc, !PT ;  /* 0x0000000509077212 */ /* 0x000fce00078efcff */
[----:B------:R-:W-:Y:S05]  /*2970*/  @!P0 BRA `(.L_x_31) ;  /* 0x00000000007c8947 */ /* 0x000fea0003800000 */
[C---:B------:R-:W-:Y:S01]  /*2980*/  IADD3 R5, PT, PT, -R3.reuse, RZ, RZ ;  /* 0x000000ff03057210 */ /* 0x040fe20007ffe1ff */
[----:B------:R-:W-:Y:S01]  /*2990*/  IMAD.MOV.U32 R4, RZ, RZ, RZ ;  /* 0x000000ffff047224 */ /* 0x000fe200078e00ff */
[----:B------:R-:W-:Y:S01]  /*29a0*/  DMUL.RP R6, R20, R6 ;  /* 0x0000000614067228 */ /* 0x000fe20000008000 */
[----:B------:R-:W-:-:S04]  /*29b0*/  IADD3 R3, PT, PT, -R3, -0x43300000, RZ ;  /* 0xbcd0000003037810 */ /* 0x000fc80007ffe1ff */
[----:B------:R-:W-:-:S05]  /*29c0*/  DFMA R4, R12, -R4, R20 ;  /* 0x800000040c04722b */ /* 0x000fca0000000014 */
[----:B------:R-:W-:-:S05]  /*29d0*/  LOP3.LUT R9, R7, R9, RZ, 0x3c, !PT ;  /* 0x0000000907097212 */ /* 0x000fca00078e3cff */
[----:B------:R-:W-:-:S04]  /*29e0*/  FSETP.NEU.AND P0, PT, |R5|, R3, PT ;  /* 0x000000030500720b */ /* 0x000fc80003f0d200 */
[----:B------:R-:W-:Y:S02]  /*29f0*/  FSEL R12, R6, R12, !P0 ;  /* 0x0000000c060c7208 */ /* 0x000fe40004000000 */
[----:B------:R-:W-:Y:S01]  /*2a00*/  FSEL R13, R9, R13, !P0 ;  /* 0x0000000d090d7208 */ /* 0x000fe20004000000 */
[----:B------:R-:W-:Y:S06]  /*2a10*/  BRA `(.L_x_31) ;  /* 0x0000000000547947 */ /* 0x000fec0003800000 */
.L_x_30:
[----:B------:R-:W-:-:S14]  /*2a20*/  DSETP.NAN.AND P0, PT, R4, R4, PT ;  /* 0x000000040400722a */ /* 0x000fdc0003f08000 */
[----:B------:R-:W-:Y:S05]  /*2a30*/  @P0 BRA `(.L_x_32) ;  /* 0x0000000000440947 */ /* 0x000fea0003800000 */
[----:B------:R-:W-:-:S14]  /*2a40*/  DSETP.NAN.AND P0, PT, R8, R8, PT ;  /* 0x000000080800722a */ /* 0x000fdc0003f08000 */
[----:B------:R-:W-:Y:S05]  /*2a50*/  @P0 BRA `(.L_x_33) ;  /* 0x0000000000300947 */ /* 0x000fea0003800000 */
[----:B------:R-:W-:Y:S01]  /*2a60*/  ISETP.NE.AND P0, PT, R14, R26, PT ;  /* 0x0000001a0e00720c */ /* 0x000fe20003f05270 */
[----:B------:R-:W-:Y:S02]  /*2a70*/  IMAD.MOV.U32 R12, RZ, RZ, 0x0 ;  /* 0x00000000ff0c7424 */ /* 0x000fe400078e00ff */
[----:B------:R-:W-:-:S10]  /*2a80*/  IMAD.MOV.U32 R13, RZ, RZ, -0x80000 ;  /* 0xfff80000ff0d7424 */ /* 0x000fd400078e00ff */
[----:B------:R-:W-:Y:S05]  /*2a90*/  @!P0 BRA `(.L_x_31) ;  /* 0x0000000000348947 */ /* 0x000fea0003800000 */
[----:B------:R-:W-:Y:S02]  /*2aa0*/  ISETP.NE.AND P0, PT, R14, 0x7ff00000, PT ;  /* 0x7ff000000e00780c */ /* 0x000fe40003f05270 */
[----:B------:R-:W-:Y:S02]  /*2ab0*/  LOP3.LUT R13, R5, 0x80000000, R9, 0x48, !PT ;  /* 0x80000000050d7812 */ /* 0x000fe400078e4809 */
[----:B------:R-:W-:-:S13]  /*2ac0*/  ISETP.EQ.OR P0, PT, R26, RZ, !P0 ;  /* 0x000000ff1a00720c */ /* 0x000fda0004702670 */
[----:B------:R-:W-:Y:S01]  /*2ad0*/  @P0 LOP3.LUT R3, R13, 0x7ff00000, RZ, 0xfc, !PT ;  /* 0x7ff000000d030812 */ /* 0x000fe200078efcff */
[----:B------:R-:W-:Y:S02]  /*2ae0*/  @!P0 IMAD.MOV.U32 R12, RZ, RZ, RZ ;  /* 0x000000ffff0c8224 */ /* 0x000fe400078e00ff */
[----:B------:R-:W-:Y:S02]  /*2af0*/  @P0 IMAD.MOV.U32 R12, RZ, RZ, RZ ;  /* 0x000000ffff0c0224 */ /* 0x000fe400078e00ff */
[----:B------:R-:W-:Y:S01]  /*2b00*/  @P0 IMAD.MOV.U32 R13, RZ, RZ, R3 ;  /* 0x000000ffff0d0224 */ /* 0x000fe200078e0003 */
[----:B------:R-:W-:Y:S06]  /*2b10*/  BRA `(.L_x_31) ;  /* 0x0000000000147947 */ /* 0x000fec0003800000 */
.L_x_33:
[----:B------:R-:W-:Y:S01]  /*2b20*/  LOP3.LUT R13, R9, 0x80000, RZ, 0xfc, !PT ;  /* 0x00080000090d7812 */ /* 0x000fe200078efcff */
[----:B------:R-:W-:Y:S01]  /*2b30*/  IMAD.MOV.U32 R12, RZ, RZ, R8 ;  /* 0x000000ffff0c7224 */ /* 0x000fe200078e0008 */
[----:B------:R-:W-:Y:S06]  /*2b40*/  BRA `(.L_x_31) ;  /* 0x0000000000087947 */ /* 0x000fec0003800000 */
.L_x_32:
[----:B------:R-:W-:Y:S01]  /*2b50*/  LOP3.LUT R13, R5, 0x80000, RZ, 0xfc, !PT ;  /* 0x00080000050d7812 */ /* 0x000fe200078efcff */
[----:B------:R-:W-:-:S07]  /*2b60*/  IMAD.MOV.U32 R12, RZ, RZ, R4 ;  /* 0x000000ffff0c7224 */ /* 0x000fce00078e0004 */
.L_x_31:
[----:B------:R-:W-:Y:S05]  /*2b70*/  BSYNC.RECONVERGENT B1 ;  /* 0x0000000000017941 */ /* 0x000fea0003800200 */
.L_x_29:
[----:B------:R-:W-:Y:S01]  /*2b80*/  MOV R4, R0 ;  /* 0x0000000000047202 */ /* 0x000fe20000000f00 */
[----:B------:R-:W-:Y:S02]  /*2b90*/  IMAD.MOV.U32 R5, RZ, RZ, 0x0 ;  /* 0x00000000ff057424 */ /* 0x000fe400078e00ff */
[----:B------:R-:W-:Y:S02]  /*2ba0*/  IMAD.MOV.U32 R54, RZ, RZ, R12 ;  /* 0x000000ffff367224 */ /* 0x000fe400078e000c */
[----:B------:R-:W-:Y:S01]  /*2bb0*/  IMAD.MOV.U32 R55, RZ, RZ, R13 ;  /* 0x000000ffff377224 */ /* 0x000fe200078e000d */
[----:B------:R-:W-:Y:S06]  /*2bc0*/  RET.REL.NODEC R4 `(_Z15metropolis_stepPdmmddP17curandStateXORWOW) ;  /* 0xffffffd4040c7950 */ /* 0x000fec0003c3ffff */
        .type           $_Z15metropolis_stepPdmmddP17curandStateXORWOW$__internal_accurate_pow,@function
        .size           $_Z15metropolis_stepPdmmddP17curandStateXORWOW$__internal_accurate_pow,(.L_x_52 - $_Z15metropolis_stepPdmmddP17curandStateXORWOW$__internal_accurate_pow)
$_Z15metropolis_stepPdmmddP17curandStateXORWOW$__internal_accurate_pow:
[----:B------:R-:W-:Y:S02]  /*2bd0*/  VIADD R1, R1, 0xffffffc8 ;  /* 0xffffffc801017836 */ /* 0x000fe40000000000 */
[----:B------:R-:W-:-:S03]  /*2be0*/  IMAD.MOV.U32 R3, RZ, RZ, R5 ;  /* 0x000000ffff037224 */ /* 0x000fc600078e0005 */
[----:B------:R-:W-:Y:S04]  /*2bf0*/  STL [R1+0x30], R29 ;  /* 0x0000301d01007387 */ /* 0x000fe80000100800 */
        /* <DEDUP_REMOVED lines=11> */
[----:B------:R0:W-:Y:S02]  /*2cb0*/  STL [R1], R2 ;  /* 0x0000000201007387 */ /* 0x0001e40000100800 */
[----:B0-----:R-:W-:Y:S01]  /*2cc0*/  IMAD.MOV.U32 R2, RZ, RZ, R4 ;  /* 0x000000ffff027224 */ /* 0x001fe200078e0004 */
[----:B------:R-:W-:Y:S01]  /*2cd0*/  ISETP.GT.U32.AND P0, PT, R3, 0xfffff, PT ;  /* 0x000fffff0300780c */ /* 0x000fe20003f04070 */
[----:B------:R-:W-:Y:S01]  /*2ce0*/  IMAD.MOV.U32 R0, RZ, RZ, R3 ;  /* 0x000000ffff007224 */ /* 0x000fe200078e0003 */
[----:B------:R-:W-:Y:S01]  /*2cf0*/  MOV R12, RZ ;  /* 0x000000ff000c7202 */ /* 0x000fe20000000f00 */
[----:B------:R-:W-:Y:S01]  /*2d00*/  IMAD.MOV.U32 R16, RZ, RZ, 0x41ad3b5a ;  /* 0x41ad3b5aff107424 */ /* 0x000fe200078e00ff */
[----:B------:R-:W-:Y:S01]  /*2d10*/  UMOV UR4, 0x7d2cafe2 ;  /* 0x7d2cafe200047882 */ /* 0x000fe20000000000 */
[----:B------:R-:W-:Y:S01]  /*2d20*/  IMAD.MOV.U32 R17, RZ, RZ, 0x3ed0f5d2 ;  /* 0x3ed0f5d2ff117424 */ /* 0x000fe200078e00ff */
[----:B------:R-:W-:Y:S01]  /*2d30*/  UMOV UR5, 0x3eb0f5ff ;  /* 0x3eb0f5ff00057882 */ /* 0x000fe20000000000 */
[----:B------:R-:W-:Y:S01]  /*2d40*/  UMOV UR6, 0x3b39803f ;  /* 0x3b39803f00067882 */ /* 0x000fe20000000000 */
[----:B------:R-:W-:Y:S01]  /*2d50*/  UMOV UR7, 0x3c7abc9e ;  /* 0x3c7abc9e00077882 */ /* 0x000fe20000000000 */
[----:B------:R-:W-:Y:S04]  /*2d60*/  BSSY.RECONVERGENT B0, `(.L_x_34) ;  /* 0x000009e000007945 */ /* 0x000fe80003800200 */
[----:B------:R-:W-:-:S10]  /*2d70*/  @!P0 DMUL R24, R2, 1.80143985094819840000e+16 ;  /* 0x4350000002188828 */ /* 0x000fd40000000000 */
[----:B------:R-:W-:Y:S02]  /*2d80*/  @!P0 IMAD.MOV.U32 R0, RZ, RZ, R25 ;  /* 0x000000ffff008224 */ /* 0x000fe400078e0019 */
[----:B------:R-:W-:-:S03]  /*2d90*/  @!P0 IMAD.MOV.U32 R2, RZ, RZ, R24 ;  /* 0x000000ffff028224 */ /* 0x000fc600078e0018 */
[----:B------:R-:W-:Y:S01]  /*2da0*/  LOP3.LUT R0, R0, 0x800fffff, RZ, 0xc0, !PT ;  /* 0x800fffff00007812 */ /* 0x000fe200078ec0ff */
[----:B------:R-:W-:Y:S01]  /*2db0*/  IMAD.MOV.U32 R4, RZ, RZ, R2 ;  /* 0x000000ffff047224 */ /* 0x000fe200078e0002 */
[----:B------:R-:W-:Y:S02]  /*2dc0*/  SHF.R.U32.HI R2, RZ, 0x14, R3 ;  /* 0x00000014ff027819 */ /* 0x000fe40000011603 */
[----:B------:R-:W-:Y:S01]  /*2dd0*/  LOP3.LUT R5, R0, 0x3ff00000, RZ, 0xfc, !PT ;  /* 0x3ff0000000057812 */ /* 0x000fe200078efcff */
[----:B------:R-:W-:Y:S01]  /*2de0*/  IMAD.SHL.U32 R0, R7, 0x2, RZ ;  /* 0x0000000207007824 */ /* 0x000fe200078e00ff */
[----:B------:R-:W-:Y:S02]  /*2df0*/  @!P0 LEA.HI R2, R25, 0xffffffca, RZ, 0xc ;  /* 0xffffffca19028811 */ /* 0x000fe400078f60ff */
[----:B------:R-:W-:Y:S02]  /*2e00*/  ISETP.GE.U32.AND P1, PT, R5, 0x3ff6a09f, PT ;  /* 0x3ff6a09f0500780c */ /* 0x000fe40003f26070 */
[----:B------:R-:W-:Y:S01]  /*2e10*/  ISETP.GT.U32.AND P0, PT, R0, -0x2000001, PT ;  /* 0xfdffffff0000780c */ /* 0x000fe20003f04070 */
[----:B------:R-:W-:-:S10]  /*2e20*/  VIADD R3, R2, 0xfffffc01 ;  /* 0xfffffc0102037836 */ /* 0x000fd40000000000 */
[----:B------:R-:W-:Y:S02]  /*2e30*/  @P1 VIADD R9, R5, 0xfff00000 ;  /* 0xfff0000005091836 */ /* 0x000fe40000000000 */
[----:B------:R-:W-:Y:S01]  /*2e40*/  @P1 VIADD R3, R2, 0xfffffc02 ;  /* 0xfffffc0202031836 */ /* 0x000fe20000000000 */
[----:B------:R-:W-:Y:S01]  /*2e50*/  @P0 LOP3.LUT R7, R7, 0xff0fffff, RZ, 0xc0, !PT ;  /* 0xff0fffff07070812 */ /* 0x000fe200078ec0ff */
[----:B------:R-:W-:-:S03]  /*2e60*/  @P1 IMAD.MOV.U32 R5, RZ, RZ, R9 ;  /* 0x000000ffff051224 */ /* 0x000fc600078e0009 */
[----:B------:R-:W-:Y:S01]  /*2e70*/  LOP3.LUT R2, R3, 0x80000000, RZ, 0x3c, !PT ;  /* 0x8000000003027812 */ /* 0x000fe200078e3cff */
[----:B------:R-:W-:Y:S02]  /*2e80*/  IMAD.MOV.U32 R3, RZ, RZ, 0x43300000 ;  /* 0x43300000ff037424 */ /* 0x000fe400078e00ff */
[----:B------:R-:W-:-:S06]  /*2e90*/  DADD R10, R4, 1 ;  /* 0x3ff00000040a7429 */ /* 0x000fcc0000000000 */
[----:B------:R-:W0:Y:S02]  /*2ea0*/  MUFU.RCP64H R13, R11 ;  /* 0x0000000b000d7308 */ /* 0x000e240000001800 */
[----:B0-----:R-:W-:-:S08]  /*2eb0*/  DFMA R8, -R10, R12, 1 ;  /* 0x3ff000000a08742b */ /* 0x001fd0000000010c */
[----:B------:R-:W-:Y:S02]  /*2ec0*/  DFMA R14, R8, R8, R8 ;  /* 0x00000008080e722b */ /* 0x000fe40000000008 */
[----:B------:R-:W-:-:S06]  /*2ed0*/  DADD R8, R4, -1 ;  /* 0xbff0000004087429 */ /* 0x000fcc0000000000 */
[----:B------:R-:W-:-:S08]  /*2ee0*/  DFMA R14, R12, R14, R12 ;  /* 0x0000000e0c0e722b */ /* 0x000fd0000000000c */
[----:B------:R-:W-:-:S08]  /*2ef0*/  DMUL R4, R8, R14 ;  /* 0x0000000e08047228 */ /* 0x000fd00000000000 */
[----:B------:R-:W-:-:S08]  /*2f00*/  DFMA R4, R8, R14, R4 ;  /* 0x0000000e0804722b */ /* 0x000fd00000000004 */
[CC--:B------:R-:W-:Y:S02]  /*2f10*/  DMUL R12, R4.reuse, R4.reuse ;  /* 0x00000004040c7228 */ /* 0x0c0fe40000000000 */
[----:B------:R-:W-:-:S06]  /*2f20*/  DMUL R26, R4, R4 ;  /* 0x00000004041a7228 */ /* 0x000fcc0000000000 */
[----:B------:R-:W-:Y:S01]  /*2f30*/  DFMA R10, R12, UR4, R16 ;  /* 0x000000040c0a7c2b */ /* 0x000fe20008000010 */
[----:B------:R-:W-:Y:S01]  /*2f40*/  UMOV UR4, 0x75488a3f ;  /* 0x75488a3f00047882 */ /* 0x000fe20000000000 */
[----:B------:R-:W-:Y:S01]  /*2f50*/  UMOV UR5, 0x3ef3b20a ;  /* 0x3ef3b20a00057882 */ /* 0x000fe20000000000 */
[----:B------:R-:W-:-:S05]  /*2f60*/  DADD R16, R8, -R4 ;  /* 0x0000000008107229 */ /* 0x000fca0000000804 */
[----:B------:R-:W-:Y:S01]  /*2f70*/  DFMA R10, R12, R10, UR4 ;  /* 0x000000040c0a7e2b */ /* 0x000fe2000800000a */
[----:B------:R-:W-:Y:S01]  /*2f80*/  UMOV UR4, 0xe4faecd5 ;  /* 0xe4faecd500047882 */ /* 0x000fe20000000000 */
[----:B------:R-:W-:Y:S01]  /*2f90*/  UMOV UR5, 0x3f1745cd ;  /* 0x3f1745cd00057882 */ /* 0x000fe20000000000 */
[----:B------:R-:W-:-:S05]  /*2fa0*/  DADD R16, R16, R16 ;  /* 0x0000000010107229 */ /* 0x000fca0000000010 */
[----:B------:R-:W-:Y:S01]  /*2fb0*/  DFMA R10, R12, R10, UR4 ;  /* 0x000000040c0a7e2b */ /* 0x000fe2000800000a */
[----:B------:R-:W-:Y:S01]  /*2fc0*/  UMOV UR4, 0x258a578b ;  /* 0x258a578b00047882 */ /* 0x000fe20000000000 */
[----:B------:R-:W-:Y:S01]  /*2fd0*/  UMOV UR5, 0x3f3c71c7 ;  /* 0x3f3c71c700057882 */ /* 0x000fe20000000000 */
[----:B------:R-:W-:Y:S02]  /*2fe0*/  DFMA R8, R8, -R4, R16 ;  /* 0x800000040808722b */ /* 0x000fe40000000010 */
[----:B------:R-:W-:-:S03]  /*2ff0*/  DMUL R16, R4, R26 ;  /* 0x0000001a04107228 */ /* 0x000fc60000000000 */
[----:B------:R-:W-:Y:S01]  /*3000*/  DFMA R10, R12, R10, UR4 ;  /* 0x000000040c0a7e2b */ /* 0x000fe2000800000a */
[----:B------:R-:W-:Y:S01]  /*3010*/  UMOV UR4, 0x9242b910 ;  /* 0x9242b91000047882 */ /* 0x000fe20000000000 */
[----:B------:R-:W-:Y:S01]  /*3020*/  UMOV UR5, 0x3f624924 ;  /* 0x3f62492400057882 */ /* 0x000fe20000000000 */
[----:B------:R-:W-:Y:S02]  /*3030*/  DMUL R8, R14, R8 ;  /* 0x000000080e087228 */ /* 0x000fe40000000000 */
[----:B------:R-:W-:-:S03]  /*3040*/  DFMA R28, R4, R26, -R16 ;  /* 0x0000001a041c722b */ /* 0x000fc60000000810 */
[----:B------:R-:W-:Y:S01]  /*3050*/  DFMA R10, R12, R10, UR4 ;  /* 0x000000040c0a7e2b */ /* 0x000fe2000800000a */
[----:B------:R-:W-:Y:S01]  /*3060*/  UMOV UR4, 0x99999dfb ;  /* 0x99999dfb00047882 */ /* 0x000fe20000000000 */
[----:B------:R-:W-:-:S03]  /*3070*/  UMOV UR5, 0x3f899999 ;  /* 0x3f89999900057882 */ /* 0x000fc60000000000 */
[----:B------:R-:W-:Y:S01]  /*3080*/  VIADD R15, R9, 0x100000 ;  /* 0x00100000090f7836 */ /* 0x000fe20000000000 */
[----:B------:R-:W-:Y:S01]  /*3090*/  DFMA R28, R8, R26, R28 ;  /* 0x0000001a081c722b */ /* 0x000fe2000000001c */
[----:B------:R-:W-:Y:S01]  /*30a0*/  IMAD.MOV.U32 R14, RZ, RZ, R8 ;  /* 0x000000ffff0e7224 */ /* 0x000fe200078e0008 */
[----:B------:R-:W-:Y:S01]  /*30b0*/  DFMA R10, R12, R10, UR4 ;  /* 0x000000040c0a7e2b */ /* 0x000fe2000800000a */
[----:B------:R-:W-:Y:S01]  /*30c0*/  UMOV UR4, 0x55555555 ;  /* 0x5555555500047882 */ /* 0x000fe20000000000 */
[----:B------:R-:W-:-:S06]  /*30d0*/  UMOV UR5, 0x3fb55555 ;  /* 0x3fb5555500057882 */ /* 0x000fcc0000000000 */
[----:B------:R-:W-:-:S08]  /*30e0*/  DFMA R18, R12, R10, UR4 ;  /* 0x000000040c127e2b */ /* 0x000fd0000800000a */
[----:B------:R-:W-:Y:S01]  /*30f0*/  DADD R22, -R18, UR4 ;  /* 0x0000000412167e29 */ /* 0x000fe20008000100 */
[----:B------:R-:W-:Y:S01]  /*3100*/  UMOV UR4, 0xb9e7b0 ;  /* 0x00b9e7b000047882 */ /* 0x000fe20000000000 */
[----:B------:R-:W-:-:S06]  /*3110*/  UMOV UR5, 0x3c46a4cb ;  /* 0x3c46a4cb00057882 */ /* 0x000fcc0000000000 */
[----:B------:R-:W-:Y:S02]  /*3120*/  DFMA R22, R12, R10, R22 ;  /* 0x0000000a0c16722b */ /* 0x000fe40000000016 */
[----:B------:R-:W-:-:S06]  /*3130*/  DFMA R12, R4, R4, -R26 ;  /* 0x00000004040c722b */ /* 0x000fcc000000081a */
[----:B------:R-:W-:Y:S01]  /*3140*/  DADD R22, R22, -UR4 ;  /* 0x8000000416167e29 */ /* 0x000fe20008000000 */
[----:B------:R-:W-:Y:S01]  /*3150*/  UMOV UR4, 0x80000000 ;  /* 0x8000000000047882 */ /* 0x000fe20000000000 */
[----:B------:R-:W-:Y:S01]  /*3160*/  DFMA R12, R4, R14, R12 ;  /* 0x0000000e040c722b */ /* 0x000fe2000000000c */
[----:B------:R-:W-:-:S05]  /*3170*/  UMOV UR5, 0x43300000 ;  /* 0x4330000000057882 */ /* 0x000fca0000000000 */
[----:B------:R-:W-:Y:S02]  /*3180*/  DADD R10, R18, R22 ;  /* 0x00000000120a7229 */ /* 0x000fe40000000016 */
[----:B------:R-:W-:-:S06]  /*3190*/  DFMA R12, R4, R12, R28 ;  /* 0x0000000c040c722b */ /* 0x000fcc000000001c */
[----:B------:R-:W-:Y:S02]  /*31a0*/  DMUL R14, R10, R16 ;  /* 0x000000100a0e7228 */ /* 0x000fe40000000000 */
[----:B------:R-:W-:-:S06]  /*31b0*/  DADD R18, R18, -R10 ;  /* 0x0000000012127229 */ /* 0x000fcc000000080a */
[----:B------:R-:W-:Y:S02]  /*31c0*/  DFMA R26, R10, R16, -R14 ;  /* 0x000000100a1a722b */ /* 0x000fe4000000080e */
[----:B------:R-:W-:-:S06]  /*31d0*/  DADD R18, R22, R18 ;  /* 0x0000000016127229 */ /* 0x000fcc0000000012 */
[----:B------:R-:W-:-:S08]  /*31e0*/  DFMA R12, R10, R12, R26 ;  /* 0x0000000c0a0c722b */ /* 0x000fd0000000001a */
[----:B------:R-:W-:-:S08]  /*31f0*/  DFMA R12, R18, R16, R12 ;  /* 0x00000010120c722b */ /* 0x000fd0000000000c */
[----:B------:R-:W-:-:S08]  /*3200*/  DADD R10, R14, R12 ;  /* 0x000000000e0a7229 */ /* 0x000fd0000000000c */
[--C-:B------:R-:W-:Y:S02]  /*3210*/  DADD R16, R4, R10.reuse ;  /* 0x0000000004107229 */ /* 0x100fe4000000000a */
[----:B------:R-:W-:-:S06]  /*3220*/  DADD R14, R14, -R10 ;  /* 0x000000000e0e7229 */ /* 0x000fcc000000080a */
[----:B------:R-:W-:Y:S02]  /*3230*/  DADD R4, R4, -R16 ;  /* 0x0000000004047229 */ /* 0x000fe40000000810 */
[----:B------:R-:W-:-:S06]  /*3240*/  DADD R14, R12, R14 ;  /* 0x000000000c0e7229 */ /* 0x000fcc000000000e */
[----:B------:R-:W-:-:S08]  /*3250*/  DADD R4, R10, R4 ;  /* 0x000000000a047229 */ /* 0x000fd00000000004 */
[----:B------:R-:W-:-:S08]  /*3260*/  DADD R4, R14, R4 ;  /* 0x000000000e047229 */ /* 0x000fd00000000004 */
[----:B------:R-:W-:Y:S02]  /*3270*/  DADD R4, R8, R4 ;  /* 0x0000000008047229 */ /* 0x000fe40000000004 */
[----:B------:R-:W-:Y:S01]  /*3280*/  DADD R8, R2, -UR4 ;  /* 0x8000000402087e29 */ /* 0x000fe20008000000 */
[----:B------:R-:W-:Y:S01]  /*3290*/  UMOV UR4, 0xfefa39ef ;  /* 0xfefa39ef00047882 */ /* 0x000fe20000000000 */
[----:B------:R-:W-:-:S04]  /*32a0*/  UMOV UR5, 0x3fe62e42 ;  /* 0x3fe62e4200057882 */ /* 0x000fc80000000000 */
[----:B------:R-:W-:-:S08]  /*32b0*/  DADD R2, R16, R4 ;  /* 0x0000000010027229 */ /* 0x000fd00000000004 */
[--C-:B------:R-:W-:Y:S02]  /*32c0*/  DFMA R10, R8, UR4, R2.reuse ;  /* 0x00000004080a7c2b */ /* 0x100fe40008000002 */
[----:B------:R-:W-:-:S06]  /*32d0*/  DADD R16, R16, -R2 ;  /* 0x0000000010107229 */ /* 0x000fcc0000000802 */
[----:B------:R-:W-:Y:S02]  /*32e0*/  DFMA R12, R8, -UR4, R10 ;  /* 0x80000004080c7c2b */ /* 0x000fe4000800000a */
[----:B------:R-:W-:-:S06]  /*32f0*/  DADD R16, R4, R16 ;  /* 0x0000000004107229 */ /* 0x000fcc0000000010 */
[----:B------:R-:W-:-:S08]  /*3300*/  DADD R12, -R2, R12 ;  /* 0x00000000020c7229 */ /* 0x000fd0000000010c */
[----:B------:R-:W-:-:S08]  /*3310*/  DADD R12, R16, -R12 ;  /* 0x00000000100c7229 */ /* 0x000fd0000000080c */
[----:B------:R-:W-:-:S08]  /*3320*/  DFMA R12, R8, UR6, R12 ;  /* 0x00000006080c7c2b */ /* 0x000fd0000800000c */
[----:B------:R-:W-:-:S08]  /*3330*/  DADD R2, R10, R12 ;  /* 0x000000000a027229 */ /* 0x000fd0000000000c */
[----:B------:R-:W-:Y:S02]  /*3340*/  DADD R10, R10, -R2 ;  /* 0x000000000a0a7229 */ /* 0x000fe40000000802 */
[----:B------:R-:W-:-:S06]  /*3350*/  DMUL R4, R2, R6 ;  /* 0x0000000602047228 */ /* 0x000fcc0000000000 */
[----:B------:R-:W-:Y:S02]  /*3360*/  DADD R10, R12, R10 ;  /* 0x000000000c0a7229 */ /* 0x000fe4000000000a */
[----:B------:R-:W-:-:S08]  /*3370*/  DFMA R2, R2, R6, -R4 ;  /* 0x000000060202722b */ /* 0x000fd00000000804 */
[----:B------:R-:W-:Y:S01]  /*3380*/  DFMA R2, R10, R6, R2 ;  /* 0x000000060a02722b */ /* 0x000fe20000000002 */
[----:B------:R-:W-:Y:S02]  /*3390*/  IMAD.MOV.U32 R6, RZ, RZ, 0x652b82fe ;  /* 0x652b82feff067424 */ /* 0x000fe400078e00ff */
[----:B------:R-:W-:-:S05]  /*33a0*/  IMAD.MOV.U32 R7, RZ, RZ, 0x3ff71547 ;  /* 0x3ff71547ff077424 */ /* 0x000fca00078e00ff */
[----:B------:R-:W-:-:S08]  /*33b0*/  DADD R10, R4, R2 ;  /* 0x00000000040a7229 */ /* 0x000fd00000000002 */
[----:B------:R-:W-:Y:S02]  /*33c0*/  DFMA R12, R10, R6, 6.75539944105574400000e+15 ;  /* 0x433800000a0c742b */ /* 0x000fe40000000006 */
[----:B------:R-:W-:Y:S01]  /*33d0*/  FSETP.GEU.AND P0, PT, |R11|, 4.1917929649353027344, PT ;  /* 0x4086232b0b00780b */ /* 0x000fe20003f0e200 */
[----:B------:R-:W-:-:S05]  /*33e0*/  DADD R4, R4, -R10 ;  /* 0x0000000004047229 */ /* 0x000fca000000080a */
[----:B------:R-:W-:-:S08]  /*33f0*/  DADD R6, R12, -6.75539944105574400000e+15 ;  /* 0xc33800000c067429 */ /* 0x000fd00000000000 */
[----:B------:R-:W-:Y:S01]  /*3400*/  DFMA R8, R6, -UR4, R10 ;  /* 0x8000000406087c2b */ /* 0x000fe2000800000a */
[----:B------:R-:W-:Y:S01]  /*3410*/  UMOV UR4, 0x3b39803f ;  /* 0x3b39803f00047882 */ /* 0x000fe20000000000 */
[----:B------:R-:W-:-:S06]  /*3420*/  UMOV UR5, 0x3c7abc9e ;  /* 0x3c7abc9e00057882 */ /* 0x000fcc0000000000 */
[----:B------:R-:W-:Y:S01]  /*3430*/  DFMA R8, R6, -UR4, R8 ;  /* 0x8000000406087c2b */ /* 0x000fe20008000008 */
[----:B------:R-:W-:Y:S01]  /*3440*/  UMOV UR4, 0x69ce2bdf ;  /* 0x69ce2bdf00047882 */ /* 0x000fe20000000000 */
[----:B------:R-:W-:Y:S01]  /*3450*/  MOV R6, 0xfca213ea ;  /* 0xfca213ea00067802 */ /* 0x000fe20000000f00 */
[----:B------:R-:W-:Y:S01]  /*3460*/  IMAD.MOV.U32 R7, RZ, RZ, 0x3e928af3 ;  /* 0x3e928af3ff077424 */ /* 0x000fe200078e00ff */
[----:B------:R-:W-:-:S05]  /*3470*/  UMOV UR5, 0x3e5ade15 ;  /* 0x3e5ade1500057882 */ /* 0x000fca0000000000 */
        /* <DEDUP_REMOVED lines=24> */
[----:B------:R-:W-:-:S08]  /*3600*/  DFMA R6, R8, R6, UR4 ;  /* 0x0000000408067e2b */ /* 0x000fd00008000006 */
[----:B------:R-:W-:-:S08]  /*3610*/  DFMA R6, R8, R6, 1 ;  /* 0x3ff000000806742b */ /* 0x000fd00000000006 */
[----:B------:R-:W-:Y:S02]  /*3620*/  DFMA R6, R8, R6, 1 ;  /* 0x3ff000000806742b */ /* 0x000fe40000000006 */
[----:B------:R-:W-:-:S08]  /*3630*/  DADD R8, R2, R4 ;  /* 0x0000000002087229 */ /* 0x000fd00000000004 */
[----:B------:R-:W-:Y:S02]  /*3640*/  IMAD R3, R12, 0x100000, R7 ;  /* 0x001000000c037824 */ /* 0x000fe400078e0207 */
[----:B------:R-:W-:Y:S01]  /*3650*/  IMAD.MOV.U32 R2, RZ, RZ, R6 ;  /* 0x000000ffff027224 */ /* 0x000fe200078e0006 */
[----:B------:R-:W-:Y:S06]  /*3660*/  @!P0 BRA `(.L_x_35) ;  /* 0x0000000000348947 */ /* 0x000fec0003800000 */
[----:B------:R-:W-:Y:S01]  /*3670*/  FSETP.GEU.AND P1, PT, |R11|, 4.2275390625, PT ;  /* 0x408748000b00780b */ /* 0x000fe20003f2e200 */
[C---:B------:R-:W-:Y:S02]  /*3680*/  DADD R2, R10.reuse, +INF ;  /* 0x7ff000000a027429 */ /* 0x040fe40000000000 */
[----:B------:R-:W-:-:S08]  /*3690*/  DSETP.GEU.AND P0, PT, R10, RZ, PT ;  /* 0x000000ff0a00722a */ /* 0x000fd00003f0e000 */
[----:B------:R-:W-:Y:S02]  /*36a0*/  FSEL R2, R2, RZ, P0 ;  /* 0x000000ff02027208 */ /* 0x000fe40000000000 */
[----:B------:R-:W-:Y:S01]  /*36b0*/  @!P1 LEA.HI R0, R12, R12, RZ, 0x1 ;  /* 0x0000000c0c009211 */ /* 0x000fe200078f08ff */
[----:B------:R-:W-:Y:S01]  /*36c0*/  @!P1 IMAD.MOV.U32 R4, RZ, RZ, R6 ;  /* 0x000000ffff049224 */ /* 0x000fe200078e0006 */
[----:B------:R-:W-:Y:S01]  /*36d0*/  FSEL R3, R3, RZ, P0 ;  /* 0x000000ff03037208 */ /* 0x000fe20000000000 */
[----:B------:R-:W-:Y:S01]  /*36e0*/  @!P1 IMAD.MOV.U32 R6, RZ, RZ, RZ ;  /* 0x000000ffff069224 */ /* 0x000fe200078e00ff */
[----:B------:R-:W-:-:S05]  /*36f0*/  @!P1 SHF.R.S32.HI R5, RZ, 0x1, R0 ;  /* 0x00000001ff059819 */ /* 0x000fca0000011400 */
[----:B------:R-:W-:Y:S02]  /*3700*/  @!P1 IMAD.IADD R12, R12, 0x1, -R5 ;  /* 0x000000010c0c9824 */ /* 0x000fe400078e0a05 */
[----:B------:R-:W-:-:S03]  /*3710*/  @!P1 IMAD R5, R5, 0x100000, R7 ;  /* 0x0010000005059824 */ /* 0x000fc600078e0207 */
[----:B------:R-:W-:-:S06]  /*3720*/  @!P1 LEA R7, R12, 0x3ff00000, 0x14 ;  /* 0x3ff000000c079811 */ /* 0x000fcc00078ea0ff */
[----:B------:R-:W-:-:S11]  /*3730*/  @!P1 DMUL R2, R4, R6 ;  /* 0x0000000604029228 */ /* 0x000fd60000000000 */
.L_x_35:
[----:B------:R-:W-:Y:S05]  /*3740*/  BSYNC.RECONVERGENT B0 ;  /* 0x0000000000007941 */ /* 0x000fea0003800200 */
.L_x_34:
[----:B------:R-:W-:Y:S01]  /*3750*/  DFMA R4, R8, R2, R2 ;  /* 0x000000020804722b */ /* 0x000fe20000000002 */
[----:B------:R-:W2:Y:S01]  /*3760*/  LDL R16, [R1+0x4] ;  /* 0x0000040001107983 */ /* 0x000ea20000100800 */
[----:B------:R-:W-:-:S03]  /*3770*/  DSETP.NEU.AND P0, PT, |R2|, +INF , PT ;  /* 0x7ff000000200742a */ /* 0x000fc60003f0d200 */
[----:B------:R-:W2:Y:S04]  /*3780*/  LDL R17, [R1+0x8] ;  /* 0x0000080001117983 */ /* 0x000ea80000100800 */
[----:B------:R-:W2:Y:S01]  /*3790*/  LDL R18, [R1+0xc] ;  /* 0x00000c0001127983 */ /* 0x000ea20000100800 */
[----:B------:R-:W-:Y:S02]  /*37a0*/  FSEL R4, R2, R4, !P0 ;  /* 0x0000000402047208 */ /* 0x000fe40004000000 */
[----:B------:R-:W-:Y:S01]  /*37b0*/  FSEL R5, R3, R5, !P0 ;  /* 0x0000000503057208 */ /* 0x000fe20004000000 */
[----:B------:R-:W2:Y:S04]  /*37c0*/  LDL R2, [R1] ;  /* 0x0000000001027983 */ /* 0x000ea80000100800 */
[----:B------:R-:W2:Y:S04]  /*37d0*/  LDL R19, [R1+0x10] ;  /* 0x0000100001137983 */ /* 0x000ea80000100800 */
[----:B------:R-:W2:Y:S04]  /*37e0*/  LDL R22, [R1+0x14] ;  /* 0x0000140001167983 */ /* 0x000ea80000100800 */
[----:B------:R-:W2:Y:S04]  /*37f0*/  LDL R23, [R1+0x18] ;  /* 0x0000180001177983 */ /* 0x000ea80000100800 */
        /* <DEDUP_REMOVED lines=8> */
.L_x_36:
[----:B------:R-:W-:-:S00]  /*3880*/  BRA `(.L_x_36) ;  /* 0xfffffffc00fc7947 */ /* 0x000fc0000383ffff */
[----:B------:R-:W-:-:S00]  /*3890*/  NOP ;  /* 0x0000000000007918 */ /* 0x000fc00000000000 */
        /* <DEDUP_REMOVED lines=14> */
.L_x_52:


//--------------------- .text._Z22randomize_double_arrayPdmddP17curandStateXORWOW --------------------------
	.section	.text._Z22randomize_double_arrayPdmddP17curandStateXORWOW,"ax",@progbits
	.align	128
        .global         _Z22randomize_double_arrayPdmddP17curandStateXORWOW
        .type           _Z22randomize_double_arrayPdmddP17curandStateXORWOW,@function
        .size           _Z22randomize_double_arrayPdmddP17curandStateXORWOW,(.L_x_55 - _Z22randomize_double_arrayPdmddP17curandStateXORWOW)
        .other          _Z22randomize_double_arrayPdmddP17curandStateXORWOW,@"STO_CUDA_ENTRY STV_DEFAULT"
_Z22randomize_double_arrayPdmddP17curandStateXORWOW:
.text._Z22randomize_double_arrayPdmddP17curandStateXORWOW:
[----:B------:R-:W-:Y:S01]  /*0000*/  LDC R1, c[0x0][0x37c] ;  /* 0x0000df00ff017b82 */ /* 0x000fe20000000800 */
[----:B------:R-:W0:Y:S07]  /*0010*/  S2R R25, SR_CTAID.X ;  /* 0x0000000000197919 */ /* 0x000e2e0000002500 */
[----:B------:R-:W1:Y:S01]  /*0020*/  LDC.64 R8, c[0x0][0x3a0] ;  /* 0x0000e800ff087b82 */ /* 0x000e620000000a00 */
[----:B------:R-:W0:Y:S01]  /*0030*/  LDCU UR6, c[0x0][0x360] ;  /* 0x00006c00ff0677ac */ /* 0x000e220008000800 */
[----:B------:R-:W0:Y:S01]  /*0040*/  S2R R0, SR_TID.X ;  /* 0x0000000000007919 */ /* 0x000e220000002100 */
[----:B------:R-:W2:Y:S01]  /*0050*/  LDCU.64 UR4, c[0x0][0x358] ;  /* 0x00006b00ff0477ac */ /* 0x000ea20008000a00 */
[----:B------:R-:W3:Y:S01]  /*0060*/  LDCU.64 UR8, c[0x0][0x388] ;  /* 0x00007100ff0877ac */ /* 0x000ee20008000a00 */
[----:B------:R-:W4:Y:S01]  /*0070*/  LDCU.64 UR10, c[0x0][0x380] ;  /* 0x00007000ff0a77ac */ /* 0x000f220008000a00 */
[----:B0-----:R-:W-:-:S04]  /*0080*/  IMAD R25, R25, UR6, R0 ;  /* 0x0000000619197c24 */ /* 0x001fc8000f8e0200 */
[----:B-1----:R-:W-:-:S05]  /*0090*/  IMAD.WIDE.U32 R8, R25, 0x30, R8 ;  /* 0x0000003019087825 */ /* 0x002fca00078e0008 */
[----:B--2---:R0:W5:Y:S04]  /*00a0*/  LDG.E R0, desc[UR4][R8.64+0x20] ;  /* 0x0000200408007981 */ /* 0x004168000c1e1900 */
[----:B------:R0:W5:Y:S04]  /*00b0*/  LDG.E.64 R10, desc[UR4][R8.64+0x28] ;  /* 0x00002804080a7981 */ /* 0x000168000c1e1b00 */
[----:B------:R0:W5:Y:S04]  /*00c0*/  LDG.E.64 R4, desc[UR4][R8.64] ;  /* 0x0000000408047981 */ /* 0x000168000c1e1b00 */
[----:B------:R0:W5:Y:S04]  /*00d0*/  LDG.E.64 R12, desc[UR4][R8.64+0x8] ;  /* 0x00000804080c7981 */ /* 0x000168000c1e1b00 */
[----:B------:R0:W5:Y:S04]  /*00e0*/  LDG.E.64 R14, desc[UR4][R8.64+0x10] ;  /* 0x00001004080e7981 */ /* 0x000168000c1e1b00 */
[----:B------:R0:W5:Y:S01]  /*00f0*/  LDG.E.64 R16, desc[UR4][R8.64+0x18] ;  /* 0x0000180408107981 */ /* 0x000162000c1e1b00 */
[----:B---3--:R-:W-:Y:S01]  /*0100*/  ISETP.GE.U32.AND P0, PT, R25, UR8, PT ;  /* 0x0000000819007c0c */ /* 0x008fe2000bf06070 */
[----:B------:R-:W-:Y:S03]  /*0110*/  BSSY.RECONVERGENT B0, `(.L_x_37) ;  /* 0x0000031000007945 */ /* 0x000fe60003800200 */
[----:B------:R-:W-:-:S13]  /*0120*/  ISETP.GE.U32.AND.EX P0, PT, RZ, UR9, PT, P0 ;  /* 0x00000009ff007c0c */ /* 0x000fda000bf06100 */
[----:B0---4-:R-:W-:Y:S05]  /*0130*/  @P0 BRA `(.L_x_38) ;  /* 0x0000000000b80947 */ /* 0x011fea0003800000 */
[----:B------:R-:W0:Y:S01]  /*0140*/  LDC.64 R18, c[0x0][0x390] ;  /* 0x0000e400ff127b82 */ /* 0x000e220000000a00 */
[----:B------:R-:W-:Y:S01]  /*0150*/  BSSY.RECONVERGENT B1, `(.L_x_39) ;  /* 0x000002a000017945 */ /* 0x000fe20003800200 */
[----:B-----5:R-:W-:Y:S02]  /*0160*/  IMAD.MOV.U32 R24, RZ, RZ, R12 ;  /* 0x000000ffff187224 */ /* 0x020fe400078e000c */
[----:B------:R-:W-:Y:S02]  /*0170*/  IMAD.MOV.U32 R26, RZ, RZ, R5 ;  /* 0x000000ffff1a7224 */ /* 0x000fe400078e0005 */
[----:B------:R-:W-:Y:S02]  /*0180*/  IMAD.MOV.U32 R12, RZ, RZ, R25 ;  /* 0x000000ffff0c7224 */ /* 0x000fe400078e0019 */
[----:B------:R-:W0:Y:S01]  /*0190*/  LDC.64 R20, c[0x0][0x398] ;  /* 0x0000e600ff147b82 */ /* 0x000e220000000a00 */
[----:B------:R-:W-:Y:S01]  /*01a0*/  IMAD.MOV.U32 R2, RZ, RZ, RZ ;  /* 0x000000ffff027224 */ /* 0x000fe200078e00ff */
[----:B0-----:R-:W-:-:S11]  /*01b0*/  DADD R20, R20, -R18 ;  /* 0x0000000014147229 */ /* 0x001fd60000000812 */
.L_x_40:
[----:B------:R-:W-:Y:S01]  /*01c0*/  SHF.R.U32.HI R3, RZ, 0x2, R26 ;  /* 0x00000002ff037819 */ /* 0x000fe2000001161a */
[----:B------:R-:W-:Y:S01]  /*01d0*/  IMAD.MOV.U32 R22, RZ, RZ, 0x0 ;  /* 0x00000000ff167424 */ /* 0x000fe200078e00ff */
[----:B------:R-:W-:Y:S02]  /*01e0*/  SHF.L.U32 R6, R15, 0x4, RZ ;  /* 0x000000040f067819 */ /* 0x000fe400000006ff */
[----:B------:R-:W-:Y:S02]  /*01f0*/  LOP3.LUT R26, R3, R26, RZ, 0x3c, !PT ;  /* 0x0000001a031a7212 */ /* 0x000fe400078e3cff */
[----:B------:R-:W-:Y:S02]  /*0200*/  SHF.R.U32.HI R7, RZ, 0x2, R24 ;  /* 0x00000002ff077819 */ /* 0x000fe40000011618 */
[----:B------:R-:W-:Y:S01]  /*0210*/  MOV R23, 0x3ca00000 ;  /* 0x3ca0000000177802 */ /* 0x000fe20000000f00 */
[----:B------:R-:W-:Y:S01]  /*0220*/  IMAD.SHL.U32 R3, R26, 0x2, RZ ;  /* 0x000000021a037824 */ /* 0x000fe200078e00ff */
[----:B------:R-:W-:-:S04]  /*0230*/  LOP3.LUT R7, R7, R24, RZ, 0x3c, !PT ;  /* 0x0000001807077212 */ /* 0x000fc800078e3cff */
[----:B------:R-:W-:Y:S01]  /*0240*/  LOP3.LUT R5, R15, R6, R3, 0x96, !PT ;  /* 0x000000060f057212 */ /* 0x000fe200078e9603 */
[----:B------:R-:W-:-:S03]  /*0250*/  IMAD.MOV.U32 R3, RZ, RZ, R14 ;  /* 0x000000ffff037224 */ /* 0x000fc600078e000e */
[----:B------:R-:W-:Y:S01]  /*0260*/  LOP3.LUT R14, R5, R26, RZ, 0x3c, !PT ;  /* 0x0000001a050e7212 */ /* 0x000fe200078e3cff */
[----:B------:R-:W-:Y:S01]  /*0270*/  IMAD.SHL.U32 R5, R7, 0x2, RZ ;  /* 0x0000000207057824 */ /* 0x000fe200078e00ff */
[----:B------:R-:W-:Y:S02]  /*0280*/  MOV R24, R3 ;  /* 0x0000000300187202 */ /* 0x000fe40000000f00 */
[----:B------:R-:W-:-:S04]  /*0290*/  SHF.L.U32 R6, R14, 0x4, RZ ;  /* 0x000000040e067819 */ /* 0x000fc800000006ff */
[----:B------:R-:W-:Y:S02]  /*02a0*/  LOP3.LUT R5, R7, R5, R6, 0x96, !PT ;  /* 0x0000000507057212 */ /* 0x000fe400078e9606 */
[C---:B------:R-:W-:Y:S01]  /*02b0*/  IADD3 R7, PT, PT, R4.reuse, 0x587c5, R14 ;  /* 0x000587c504077810 */ /* 0x040fe20007ffe00e */
[----:B------:R-:W-:Y:S01]  /*02c0*/  VIADD R4, R4, 0xb0f8a ;  /* 0x000b0f8a04047836 */ /* 0x000fe20000000000 */
[----:B------:R-:W-:-:S05]  /*02d0*/  LOP3.LUT R5, R5, R14, RZ, 0x3c, !PT ;  /* 0x0000000e05057212 */ /* 0x000fca00078e3cff */
[----:B------:R-:W-:-:S04]  /*02e0*/  IMAD.IADD R26, R5, 0x1, R4 ;  /* 0x00000001051a7824 */ /* 0x000fc800078e0204 */
[----:B------:R-:W-:-:S03]  /*02f0*/  IMAD.WIDE.U32 R26, R26, 0x200000, RZ ;  /* 0x002000001a1a7825 */ /* 0x000fc600078e00ff */
[----:B------:R-:W-:-:S04]  /*0300*/  LOP3.LUT R26, R26, R7, RZ, 0x3c, !PT ;  /* 0x000000071a1a7212 */ /* 0x000fc800078e3cff */
[----:B------:R0:W1:Y:S02]  /*0310*/  I2F.F64.U64 R6, R26 ;  /* 0x0000001a00067312 */ /* 0x0000640000301800 */
[----:B0-----:R-:W-:Y:S02]  /*0320*/  IMAD.MOV.U32 R26, RZ, RZ, R13 ;  /* 0x000000ffff1a7224 */ /* 0x001fe400078e000d */
[----:B------:R-:W-:Y:S02]  /*0330*/  IMAD.MOV.U32 R13, RZ, RZ, R15 ;  /* 0x000000ffff0d7224 */ /* 0x000fe400078e000f */
[----:B------:R-:W-:Y:S01]  /*0340*/  IMAD.MOV.U32 R15, RZ, RZ, R5 ;  /* 0x000000ffff0f7224 */ /* 0x000fe200078e0005 */
[----:B-1----:R-:W-:Y:S01]  /*0350*/  DFMA R22, R6, R22, 5.5511151231257827021e-17 ;  /* 0x3c9000000616742b */ /* 0x002fe20000000016 */
[----:B------:R-:W-:-:S04]  /*0360*/  LEA R6, P0, R25, UR10, 0x3 ;  /* 0x0000000a19067c11 */ /* 0x000fc8000f8018ff */
[----:B------:R-:W-:Y:S01]  /*0370*/  LEA.HI.X R7, R25, UR11, R2, 0x3, P0 ;  /* 0x0000000b19077c11 */ /* 0x000fe200080f1c02 */
[----:B------:R-:W-:Y:S02]  /*0380*/  VIADD R25, R12, UR6 ;  /* 0x000000060c197c36 */ /* 0x000fe40008000000 */
[----:B------:R-:W-:Y:S02]  /*0390*/  DFMA R22, R20, R22, R18 ;  /* 0x000000161416722b */ /* 0x000fe40000000012 */
[----:B------:R-:W-:Y:S01]  /*03a0*/  IMAD.MOV.U32 R12, RZ, RZ, R25 ;  /* 0x000000ffff0c7224 */ /* 0x000fe200078e0019 */
[----:B------:R-:W-:-:S04]  /*03b0*/  ISETP.GE.U32.AND P0, PT, R25, UR8, PT ;  /* 0x0000000819007c0c */ /* 0x000fc8000bf06070 */
[----:B------:R0:W-:Y:S01]  /*03c0*/  STG.E.64 desc[UR4][R6.64], R22 ;  /* 0x0000001606007986 */ /* 0x0001e2000c101b04 */
[----:B------:R-:W-:-:S13]  /*03d0*/  ISETP.GE.U32.AND.EX P0, PT, RZ, UR9, PT, P0 ;  /* 0x00000009ff007c0c */ /* 0x000fda000bf06100 */
[----:B0-----:R-:W-:Y:S05]  /*03e0*/  @!P0 BRA `(.L_x_40) ;  /* 0xfffffffc00748947 */ /* 0x001fea000383ffff */
[----:B------:R-:W-:Y:S05]  /*03f0*/  BSYNC.RECONVERGENT B1 ;  /* 0x0000000000017941 */ /* 0x000fea0003800200 */
.L_x_39:
[----:B------:R-:W-:Y:S01]  /*0400*/  MOV R5, R26 ;  /* 0x0000001a00057202 */ /* 0x000fe20000000f00 */
[----:B------:R-:W-:-:S07]  /*0410*/  IMAD.MOV.U32 R12, RZ, RZ, R3 ;  /* 0x000000ffff0c7224 */ /* 0x000fce00078e0003 */
.L_x_38:
[----:B------:R-:W-:Y:S05]  /*0420*/  BSYNC.RECONVERGENT B0 ;  /* 0x0000000000007941 */ /* 0x000fea0003800200 */
.L_x_37:
[----:B-----5:R-:W-:Y:S04]  /*0430*/  STG.E.64 desc[UR4][R8.64], R4 ;  /* 0x0000000408007986 */ /* 0x020fe8000c101b04 */
[----:B------:R-:W-:Y:S04]  /*0440*/  STG.E.64 desc[UR4][R8.64+0x8], R12 ;  /* 0x0000080c08007986 */ /* 0x000fe8000c101b04 */
[----:B------:R-:W-:Y:S04]  /*0450*/  STG.E.64 desc[UR4][R8.64+0x10], R14 ;  /* 0x0000100e08007986 */ /* 0x000fe8000c101b04 */
[----:B------:R-:W-:Y:S04]  /*0460*/  STG.E.64 desc[UR4][R8.64+0x18], R16 ;  /* 0x0000181008007986 */ /* 0x000fe8000c101b04 */
[----:B------:R-:W-:Y:S04]  /*0470*/  STG.E.64 desc[UR4][R8.64+0x28], R10 ;  /* 0x0000280a08007986 */ /* 0x000fe8000c101b04 */
[----:B------:R-:W-:Y:S01]  /*0480*/  STG.E desc[UR4][R8.64+0x20], R0 ;  /* 0x0000200008007986 */ /* 0x000fe2000c101904 */
[----:B------:R-:W-:Y:S05]  /*0490*/  EXIT ;  /* 0x000000000000794d */ /* 0x000fea0003800000 */
.L_x_41:
        /* <DEDUP_REMOVED lines=14> */
.L_x_55:


//--------------------- .text._Z15setup_randomizeP17curandStateXORWOW --------------------------
	.section	.text._Z15setup_randomizeP17curandStateXORWOW,"ax",@progbits
	.align	128
        .global         _Z15setup_randomizeP17curandStateXORWOW
        .type           _Z15setup_randomizeP17curandStateXORWOW,@function
        .size           _Z15setup_randomizeP17curandStateXORWOW,(.L_x_56 - _Z15setup_randomizeP17curandStateXORWOW)
        .other          _Z15setup_randomizeP17curandStateXORWOW,@"STO_CUDA_ENTRY STV_DEFAULT"
_Z15setup_randomizeP17curandStateXORWOW:
.text._Z15setup_randomizeP17curandStateXORWOW:
[----:B------:R-:W-:Y:S01]  /*0000*/  LDC R1, c[0x0][0x37c] ;  /* 0x0000df00ff017b82 */ /* 0x000fe20000000800 */
[----:B------:R-:W0:Y:S07]  /*0010*/  S2R R0, SR_CTAID.X ;  /* 0x0000000000007919 */ /* 0x000e2e0000002500 */
[----:B------:R-:W1:Y:S01]  /*0020*/  LDC.64 R6, c[0x0][0x380] ;  /* 0x0000e000ff067b82 */ /* 0x000e620000000a00 */
[----:B------:R-:W0:Y:S01]  /*0030*/  LDCU UR6, c[0x0][0x360] ;  /* 0x00006c00ff0677ac */ /* 0x000e220008000800 */
[----:B------:R-:W-:Y:S01]  /*0040*/  IMAD.MOV.U32 R2, RZ, RZ, 0x3198c20f ;  /* 0x3198c20fff027424 */ /* 0x000fe200078e00ff */
[----:B------:R-:W0:Y:S01]  /*0050*/  S2R R3, SR_TID.X ;  /* 0x0000000000037919 */ /* 0x000e220000002100 */
[----:B------:R-:W-:Y:S01]  /*0060*/  IMAD.MOV.U32 R4, RZ, RZ, 0x423bb012 ;  /* 0x423bb012ff047424 */ /* 0x000fe200078e00ff */
[----:B------:R-:W2:Y:S01]  /*0070*/  LDCU.64 UR4, c[0x0][0x358] ;  /* 0x00006b00ff0477ac */ /* 0x000ea20008000a00 */
[----:B------:R-:W-:Y:S01]  /*0080*/  IMAD.MOV.U32 R5, RZ, RZ, -0x75bd8fc ;  /* 0xf8a42704ff057424 */ /* 0x000fe200078e00ff */
[----:B------:R-:W-:Y:S01]  /*0090*/  BSSY.RECONVERGENT B0, `(.L_x_42) ;  /* 0x00000da000007945 */ /* 0x000fe20003800200 */
[----:B------:R-:W-:-:S02]  /*00a0*/  IMAD.MOV.U32 R8, RZ, RZ, -0x23270784 ;  /* 0xdcd8f87cff087424 */ /* 0x000fc400078e00ff */
[----:B------:R-:W-:Y:S02]  /*00b0*/  IMAD.MOV.U32 R9, RZ, RZ, 0x57fa2510 ;  /* 0x57fa2510ff097424 */ /* 0x000fe400078e00ff */
[----:B0-----:R-:W-:Y:S02]  /*00c0*/  IMAD R0, R0, UR6, R3 ;  /* 0x0000000600007c24 */ /* 0x001fe4000f8e0203 */
[----:B------:R-:W-:Y:S02]  /*00d0*/  IMAD.MOV.U32 R3, RZ, RZ, 0x5efdb30c ;  /* 0x5efdb30cff037424 */ /* 0x000fe400078e00ff */
[C---:B-1----:R-:W-:Y:S01]  /*00e0*/  IMAD.WIDE.U32 R6, R0.reuse, 0x30, R6 ;  /* 0x0000003000067825 */ /* 0x042fe200078e0006 */
[----:B------:R-:W-:-:S04]  /*00f0*/  ISETP.NE.AND P0, PT, R0, RZ, PT ;  /* 0x000000ff0000720c */ /* 0x000fc80003f05270 */
[----:B--2---:R0:W-:Y:S04]  /*0100*/  STG.E.64 desc[UR4][R6.64], R2 ;  /* 0x0000000206007986 */ /* 0x0041e8000c101b04 */
[----:B------:R0:W-:Y:S04]  /*0110*/  STG.E.64 desc[UR4][R6.64+0x8], R4 ;  /* 0x0000080406007986 */ /* 0x0001e8000c101b04 */
[----:B------:R0:W-:Y:S01]  /*0120*/  STG.E.64 desc[UR4][R6.64+0x10], R8 ;  /* 0x0000100806007986 */ /* 0x0001e2000c101b04 */
[----:B------:R-:W-:Y:S05]  /*0130*/  @!P0 BRA `(.L_x_43) ;  /* 0x0000000c003c8947 */ /* 0x000fea0003800000 */
[----:B------:R-:W-:-:S07]  /*0140*/  CS2R R12, SRZ ;  /* 0x00000000000c7805 */ /* 0x000fce000001ff00 */
.L_x_49:
[----:B0-----:R-:W-:Y:S01]  /*0150*/  LOP3.LUT R2, R0, 0x3, RZ, 0xc0, !PT ;  /* 0x0000000300027812 */ /* 0x001fe200078ec0ff */
[----:B------:R-:W-:Y:S03]  /*0160*/  BSSY.RECONVERGENT B1, `(.L_x_44) ;  /* 0x00000c6000017945 */ /* 0x000fe60003800200 */
[----:B------:R-:W-:-:S04]  /*0170*/  ISETP.NE.U32.AND P0, PT, R2, RZ, PT ;  /* 0x000000ff0200720c */ /* 0x000fc80003f05070 */
[----:B------:R-:W-:-:S13]  /*0180*/  ISETP.NE.AND.EX P0, PT, RZ, RZ, PT, P0 ;  /* 0x000000ffff00720c */ /* 0x000fda0003f05300 */
[----:B------:R-:W-:Y:S05]  /*0190*/  @!P0 BRA `(.L_x_45) ;  /* 0x0000000c00088947 */ /* 0x000fea0003800000 */
[----:B------:R-:W0:Y:S01]  /*01a0*/  LDC.64 R8, c[0x4][RZ] ;  /* 0x01000000ff087b82 */ /* 0x000e220000000a00 */
[----:B------:R-:W-:Y:S02]  /*01b0*/  IMAD.MOV.U32 R14, RZ, RZ, RZ ;  /* 0x000000ffff0e7224 */ /* 0x000fe400078e00ff */
[----:B0-----:R-:W-:-:S07]  /*01c0*/  IMAD.WIDE.U32 R8, R12, 0xc80, R8 ;  /* 0x00000c800c087825 */ /* 0x001fce00078e0008 */
.L_x_48:
[----:B0-----:R-:W-:Y:S01]  /*01d0*/  IMAD.MOV.U32 R15, RZ, RZ, RZ ;  /* 0x000000ffff0f7224 */ /* 0x001fe200078e00ff */
[----:B------:R-:W-:Y:S01]  /*01e0*/  CS2R R2, SRZ ;  /* 0x0000000000027805 */ /* 0x000fe2000001ff00 */
[----:B------:R-:W-:Y:S01]  /*01f0*/  IMAD.MOV.U32 R17, RZ, RZ, RZ ;  /* 0x000000ffff117224 */ /* 0x000fe200078e00ff */
[----:B------:R-:W-:-:S07]  /*0200*/  CS2R R4, SRZ ;  /* 0x0000000000047805 */ /* 0x000fce000001ff00 */
.L_x_47:
[----:B------:R-:W-:-:S05]  /*0210*/  IMAD.WIDE.U32 R10, R17, 0x4, R6 ;  /* 0x00000004110a7825 */ /* 0x000fca00078e0006 */
[----:B------:R0:W5:Y:S01]  /*0220*/  LDG.E R16, desc[UR4][R10.64+0x4] ;  /* 0x000004040a107981 */ /* 0x000162000c1e1900 */
[----:B------:R-:W-:-:S07]  /*0230*/  IMAD.MOV.U32 R19, RZ, RZ, RZ ;  /* 0x000000ffff137224 */ /* 0x000fce00078e00ff */
.L_x_46:
[----:B-----5:R-:W-:Y:S01]  /*0240*/  SHF.R.U32.HI R24, RZ, R19, R16 ;  /* 0x00000013ff187219 */ /* 0x020fe20000011610 */
[----:B0-----:R-:W-:-:S03]  /*0250*/  IMAD.SHL.U32 R10, R17, 0x20, RZ ;  /* 0x00000020110a7824 */ /* 0x001fc600078e00ff */
[----:B------:R-:W-:Y:S01]  /*0260*/  LOP3.LUT R11, R24, 0x1, RZ, 0xc0, !PT ;  /* 0x00000001180b7812 */ /* 0x000fe200078ec0ff */
[----:B------:R-:W-:-:S03]  /*0270*/  IMAD.IADD R10, R10, 0x1, R19 ;  /* 0x000000010a0a7824 */ /* 0x000fc600078e0213 */
[----:B------:R-:W-:Y:S01]  /*0280*/  ISETP.NE.U32.AND P0, PT, R11, 0x1, PT ;  /* 0x000000010b00780c */ /* 0x000fe20003f05070 */
[----:B------:R-:W-:-:S03]  /*0290*/  IMAD R11, R10, 0x5, RZ ;  /* 0x000000050a0b7824 */ /* 0x000fc600078e02ff */
[----:B------:R-:W-:Y:S01]  /*02a0*/  R2P PR, R24, 0x7e ;  /* 0x0000007e18007804 */ /* 0x000fe20000000000 */
[----:B------:R-:W-:-:S08]  /*02b0*/  IMAD.WIDE.U32 R10, R11, 0x4, R8 ;  /* 0x000000040b0a7825 */ /* 0x000fd000078e0008 */
[----:B------:R-:W2:Y:S04]  /*02c0*/  @!P0 LDG.E R18, desc[UR4][R10.64] ;  /* 0x000000040a128981 */ /* 0x000ea8000c1e1900 */
[----:B------:R-:W3:Y:S04]  /*02d0*/  @!P0 LDG.E R20, desc[UR4][R10.64+0x10] ;  /* 0x000010040a148981 */ /* 0x000ee8000c1e1900 */
[----:B------:R-:W4:Y:S04]  /*02e0*/  @P1 LDG.E R22, desc[UR4][R10.64+0x14] ;  /* 0x000014040a161981 */ /* 0x000f28000c1e1900 */
[----:B------:R-:W4:Y:S04]  /*02f0*/  @P2 LDG.E R26, desc[UR4][R10.64+0x28] ;  /* 0x000028040a1a2981 */ /* 0x000f28000c1e1900 */
[----:B------:R-:W4:Y:S04]  /*0300*/  @!P0 LDG.E R21, desc[UR4][R10.64+0x4] ;  /* 0x000004040a158981 */ /* 0x000f28000c1e1900 */
[----:B------:R-:W4:Y:S04]  /*0310*/  @!P0 LDG.E R23, desc[UR4][R10.64+0xc] ;  /* 0x00000c040a178981 */ /* 0x000f28000c1e1900 */
[----:B------:R-:W4:Y:S04]  /*0320*/  @P1 LDG.E R25, desc[UR4][R10.64+0x18] ;  /* 0x000018040a191981 */ /* 0x000f28000c1e1900 */
[----:B------:R-:W4:Y:S04]  /*0330*/  @P3 LDG.E R28, desc[UR4][R10.64+0x3c] ;  /* 0x00003c040a1c3981 */ /* 0x000f28000c1e1900 */
[----:B------:R-:W4:Y:S01]  /*0340*/  @P6 LDG.E R27, desc[UR4][R10.64+0x7c] ;  /* 0x00007c040a1b6981 */ /* 0x000f22000c1e1900 */
[----:B--2---:R-:W-:-:S03]  /*0350*/  @!P0 LOP3.LUT R15, R15, R18, RZ, 0x3c, !PT ;  /* 0x000000120f0f8212 */ /* 0x004fc600078e3cff */
[----:B------:R-:W2:Y:S01]  /*0360*/  @!P0 LDG.E R18, desc[UR4][R10.64+0x8] ;  /* 0x000008040a128981 */ /* 0x000ea2000c1e1900 */
[----:B---3--:R-:W-:-:S03]  /*0370*/  @!P0 LOP3.LUT R3, R3, R20, RZ, 0x3c, !PT ;  /* 0x0000001403038212 */ /* 0x008fc600078e3cff */
[----:B------:R-:W3:Y:S01]  /*0380*/  @P1 LDG.E R20, desc[UR4][R10.64+0x24] ;  /* 0x000024040a141981 */ /* 0x000ee2000c1e1900 */
[----:B----4-:R-:W-:-:S03]  /*0390*/  @P1 LOP3.LUT R15, R15, R22, RZ, 0x3c, !PT ;  /* 0x000000160f0f1212 */ /* 0x010fc600078e3cff */
[----:B------:R-:W4:Y:S01]  /*03a0*/  @P2 LDG.E R22, desc[UR4][R10.64+0x38] ;  /* 0x000038040a162981 */ /* 0x000f22000c1e1900 */
[----:B------:R-:W-:-:S03]  /*03b0*/  @P2 LOP3.LUT R15, R15, R26, RZ, 0x3c, !PT ;  /* 0x0000001a0f0f2212 */ /* 0x000fc600078e3cff */
[----:B------:R-:W4:Y:S01]  /*03c0*/  @P4 LDG.E R26, desc[UR4][R10.64+0x50] ;  /* 0x000050040a1a4981 */ /* 0x000f22000c1e1900 */
[----:B------:R-:W-:-:S03]  /*03d0*/  @!P0 LOP3.LUT R4, R4, R21, RZ, 0x3c, !PT ;  /* 0x0000001504048212 */ /* 0x000fc600078e3cff */
[----:B------:R-:W4:Y:S01]  /*03e0*/  @P1 LDG.E R21, desc[UR4][R10.64+0x20] ;  /* 0x000020040a151981 */ /* 0x000f22000c1e1900 */
[----:B------:R-:W-:-:S03]  /*03f0*/  @!P0 LOP3.LUT R2, R2, R23, RZ, 0x3c, !PT ;  /* 0x0000001702028212 */ /* 0x000fc600078e3cff */
[----:B------:R-:W4:Y:S01]  /*0400*/  @P2 LDG.E R23, desc[UR4][R10.64+0x2c] ;  /* 0x00002c040a172981 */ /* 0x000f22000c1e1900 */
[----:B------:R-:W-:-:S03]  /*0410*/  @P1 LOP3.LUT R4, R4, R25, RZ, 0x3c, !PT ;  /* 0x0000001904041212 */ /* 0x000fc600078e3cff */
[----:B------:R-:W4:Y:S01]  /*0420*/  @P2 LDG.E R25, desc[UR4][R10.64+0x34] ;  /* 0x000034040a192981 */ /* 0x000f22000c1e1900 */
[----:B--2---:R-:W-:-:S03]  /*0430*/  @!P0 LOP3.LUT R5, R5, R18, RZ, 0x3c, !PT ;  /* 0x0000001205058212 */ /* 0x004fc600078e3cff */
[----:B------:R-:W2:Y:S01]  /*0440*/  @P1 LDG.E R18, desc[UR4][R10.64+0x1c] ;  /* 0x00001c040a121981 */ /* 0x000ea2000c1e1900 */
[----:B---3--:R-:W-:-:S03]  /*0450*/  @P1 LOP3.LUT R3, R3, R20, RZ, 0x3c, !PT ;  /* 0x0000001403031212 */ /* 0x008fc600078e3cff */
[----:B------:R-:W3:Y:S01]  /*0460*/  @P2 LDG.E R20, desc[UR4][R10.64+0x30] ;  /* 0x000030040a142981 */ /* 0x000ee2000c1e1900 */
[----:B----4-:R-:W-:-:S03]  /*0470*/  @P2 LOP3.LUT R3, R3, R22, RZ, 0x3c, !PT ;  /* 0x0000001603032212 */ /* 0x010fc600078e3cff */
[----:B------:R-:W4:Y:S01]  /*0480*/  @P3 LDG.E R22, desc[UR4][R10.64+0x4c] ;  /* 0x00004c040a163981 */ /* 0x000f22000c1e1900 */
[----:B------:R-:W-:-:S04]  /*0490*/  @P3 LOP3.LUT R15, R15, R28, RZ, 0x3c, !PT ;  /* 0x0000001c0f0f3212 */ /* 0x000fc800078e3cff */
[----:B------:R-:W-:Y:S02]  /*04a0*/  @P4 LOP3.LUT R15, R15, R26, RZ, 0x3c, !PT ;  /* 0x0000001a0f0f4212 */ /* 0x000fe400078e3cff */
[----:B------:R-:W-:Y:S01]  /*04b0*/  @P1 LOP3.LUT R2, R2, R21, RZ, 0x3c, !PT ;  /* 0x0000001502021212 */ /* 0x000fe200078e3cff */
[----:B------:R-:W4:Y:S04]  /*04c0*/  @P5 LDG.E R26, desc[UR4][R10.64+0x64] ;  /* 0x000064040a1a5981 */ /* 0x000f28000c1e1900 */
[----:B------:R-:W4:Y:S01]  /*04d0*/  @P3 LDG.E R21, desc[UR4][R10.64+0x40] ;  /* 0x000040040a153981 */ /* 0x000f22000c1e1900 */
[----:B------:R-:W-:Y:S02]  /*04e0*/  @P2 LOP3.LUT R4, R4, R23, RZ, 0x3c, !PT ;  /* 0x0000001704042212 */ /* 0x000fe400078e3cff */
[----:B------:R-:W-:Y:S01]  /*04f0*/  @P2 LOP3.LUT R2, R2, R25, RZ, 0x3c, !PT ;  /* 0x0000001902022212 */ /* 0x000fe200078e3cff */
[----:B------:R-:W4:Y:S04]  /*0500*/  @P3 LDG.E R23, desc[UR4][R10.64+0x48] ;  /* 0x000048040a173981 */ /* 0x000f28000c1e1900 */
[----:B------:R-:W4:Y:S01]  /*0510*/  @P4 LDG.E R25, desc[UR4][R10.64+0x54] ;  /* 0x000054040a194981 */ /* 0x000f22000c1e1900 */
[----:B--2---:R-:W-:-:S03]  /*0520*/  @P1 LOP3.LUT R5, R5, R18, RZ, 0x3c, !PT ;  /* 0x0000001205051212 */ /* 0x004fc600078e3cff */
[----:B------:R-:W2:Y:S01]  /*0530*/  @P3 LDG.E R18, desc[UR4][R10.64+0x44] ;  /* 0x000044040a123981 */ /* 0x000ea2000c1e1900 */
[----:B---3--:R-:W-:-:S03]  /*0540*/  @P2 LOP3.LUT R5, R5, R20, RZ, 0x3c, !PT ;  /* 0x0000001405052212 */ /* 0x008fc600078e3cff */
[----:B------:R-:W3:Y:S01]  /*0550*/  @P4 LDG.E R20, desc[UR4][R10.64+0x58] ;  /* 0x000058040a144981 */ /* 0x000ee2000c1e1900 */
[----:B----4-:R-:W-:-:S03]  /*0560*/  @P3 LOP3.LUT R3, R3, R22, RZ, 0x3c, !PT ;  /* 0x0000001603033212 */ /* 0x010fc600078e3cff */
[----:B------:R-:W4:Y:S01]  /*0570*/  @P4 LDG.E R22, desc[UR4][R10.64+0x60] ;  /* 0x000060040a164981 */ /* 0x000f22000c1e1900 */
[----:B------:R-:W-:Y:S02]  /*0580*/  LOP3.LUT P0, RZ, R24, 0x80, RZ, 0xc0, !PT ;  /* 0x0000008018ff7812 */ /* 0x000fe4000780c0ff */
[----:B------:R-:W-:Y:S02]  /*0590*/  @P5 LOP3.LUT R15, R15, R26, RZ, 0x3c, !PT ;  /* 0x0000001a0f0f5212 */ /* 0x000fe400078e3cff */
[----:B------:R-:W4:Y:S01]  /*05a0*/  @P6 LDG.E R26, desc[UR4][R10.64+0x78] ;  /* 0x000078040a1a6981 */ /* 0x000f22000c1e1900 */
[----:B------:R-:W-:-:S03]  /*05b0*/  @P3 LOP3.LUT R4, R4, R21, RZ, 0x3c, !PT ;  /* 0x0000001504043212 */ /* 0x000fc600078e3cff */
[----:B------:R-:W4:Y:S01]  /*05c0*/  @P4 LDG.E R21, desc[UR4][R10.64+0x5c] ;  /* 0x00005c040a154981 */ /* 0x000f22000c1e1900 */
[----:B------:R-:W-:-:S03]  /*05d0*/  @P3 LOP3.LUT R2, R2, R23, RZ, 0x3c, !PT ;  /* 0x0000001702023212 */ /* 0x000fc600078e3cff */
[----:B------:R-:W4:Y:S01]  /*05e0*/  @P5 LDG.E R23, desc[UR4][R10.64+0x68] ;  /* 0x000068040a175981 */ /* 0x000f22000c1e1900 */
[----:B------:R-:W-:-:S03]  /*05f0*/  @P4 LOP3.LUT R4, R4, R25, RZ, 0x3c, !PT ;  /* 0x0000001904044212 */ /* 0x000fc600078e3cff */
[----:B------:R-:W4:Y:S01]  /*0600*/  @P5 LDG.E R25, desc[UR4][R10.64+0x70] ;  /* 0x000070040a195981 */ /* 0x000f22000c1e1900 */
[----:B--2---:R-:W-:-:S03]  /*0610*/  @P3 LOP3.LUT R5, R5, R18, RZ, 0x3c, !PT ;  /* 0x0000001205053212 */ /* 0x004fc600078e3cff */
[----:B------:R-:W2:Y:S01]  /*0620*/  @P5 LDG.E R18, desc[UR4][R10.64+0x6c] ;  /* 0x00006c040a125981 */ /* 0x000ea2000c1e1900 */
[----:B---3--:R-:W-:-:S03]  /*0630*/  @P4 LOP3.LUT R5, R5, R20, RZ, 0x3c, !PT ;  /* 0x0000001405054212 */ /* 0x008fc600078e3cff */
[----:B------:R-:W3:Y:S01]  /*0640*/  @P5 LDG.E R20, desc[UR4][R10.64+0x74] ;  /* 0x000074040a145981 */ /* 0x000ee2000c1e1900 */
[----:B----4-:R-:W-:-:S03]  /*0650*/  @P4 LOP3.LUT R3, R3, R22, RZ, 0x3c, !PT ;  /* 0x0000001603034212 */ /* 0x010fc600078e3cff */
[----:B------:R-:W4:Y:S01]  /*0660*/  @P0 LDG.E R22, desc[UR4][R10.64+0x8c] ;  /* 0x00008c040a160981 */ /* 0x000f22000c1e1900 */
[----:B------:R-:W-:-:S03]  /*0670*/  @P6 LOP3.LUT R15, R15, R26, RZ, 0x3c, !PT ;  /* 0x0000001a0f0f6212 */ /* 0x000fc600078e3cff */
        /* <DEDUP_REMOVED lines=13> */
[----:B------:R-:W-:Y:S02]  /*0750*/  @P6 LOP3.LUT R4, R4, R27, RZ, 0x3c, !PT ;  /* 0x0000001b04046212 */ /* 0x000fe400078e3cff */
[----:B------:R-:W-:Y:S02]  /*0760*/  @P6 LOP3.LUT R2, R2, R21, RZ, 0x3c, !PT ;  /* 0x0000001502026212 */ /* 0x000fe400078e3cff */
[----:B------:R-:W-:Y:S02]  /*0770*/  @P0 LOP3.LUT R4, R4, R23, RZ, 0x3c, !PT ;  /* 0x0000001704040212 */ /* 0x000fe400078e3cff */
[----:B------:R-:W-:Y:S02]  /*0780*/  @P0 LOP3.LUT R2, R2, R25, RZ, 0x3c, !PT ;  /* 0x0000001902020212 */ /* 0x000fe400078e3cff */
[----:B--2---:R-:W-:Y:S02]  /*0790*/  @P6 LOP3.LUT R5, R5, R18, RZ, 0x3c, !PT ;  /* 0x0000001205056212 */ /* 0x004fe400078e3cff */
[----:B---3--:R-:W-:-:S02]  /*07a0*/  @P6 LOP3.LUT R3, R3, R20, RZ, 0x3c, !PT ;  /* 0x0000001403036212 */ /* 0x008fc400078e3cff */
[----:B----4-:R-:W-:Y:S02]  /*07b0*/  @P0 LOP3.LUT R5, R5, R22, RZ, 0x3c, !PT ;  /* 0x0000001605050212 */ /* 0x010fe400078e3cff */
[----:B------:R-:W-:Y:S02]  /*07c0*/  @P0 LOP3.LUT R3, R3, R26, RZ, 0x3c, !PT ;  /* 0x0000001a03030212 */ /* 0x000fe400078e3cff */
[----:B------:R-:W-:-:S13]  /*07d0*/  R2P PR, R24.B1, 0x7f ;  /* 0x0000007f18007804 */ /* 0x000fda0000001000 */
[----:B------:R-:W2:Y:S04]  /*07e0*/  @P0 LDG.E R18, desc[UR4][R10.64+0xa0] ;  /* 0x0000a0040a120981 */ /* 0x000ea8000c1e1900 */
[----:B------:R-:W3:Y:S04]  /*07f0*/  @P1 LDG.E R22, desc[UR4][R10.64+0xb4] ;  /* 0x0000b4040a161981 */ /* 0x000ee8000c1e1900 */
[----:B------:R-:W4:Y:S04]  /*0800*/  @P2 LDG.E R26, desc[UR4][R10.64+0xc8] ;  /* 0x0000c8040a1a2981 */ /* 0x000f28000c1e1900 */
[----:B------:R-:W4:Y:S04]  /*0810*/  @P3 LDG.E R28, desc[UR4][R10.64+0xdc] ;  /* 0x0000dc040a1c3981 */ /* 0x000f28000c1e1900 */
[----:B------:R-:W4:Y:S04]  /*0820*/  @P0 LDG.E R23, desc[UR4][R10.64+0xa4] ;  /* 0x0000a4040a170981 */ /* 0x000f28000c1e1900 */
[----:B------:R-:W4:Y:S04]  /*0830*/  @P0 LDG.E R20, desc[UR4][R10.64+0xa8] ;  /* 0x0000a8040a140981 */ /* 0x000f28000c1e1900 */
[----:B------:R-:W4:Y:S04]  /*0840*/  @P4 LDG.E R25, desc[UR4][R10.64+0xf0] ;  /* 0x0000f0040a194981 */ /* 0x000f28000c1e1900 */
        /* <DEDUP_REMOVED lines=21> */
[----:B------:R-:W-:Y:S02]  /*09a0*/  LOP3.LUT P0, RZ, R24, 0x8000, RZ, 0xc0, !PT ;  /* 0x0000800018ff7812 */ /* 0x000fe4000780c0ff */
[----:B----4-:R-:W-:Y:S01]  /*09b0*/  @P5 LOP3.LUT R15, R15, R26, RZ, 0x3c, !PT ;  /* 0x0000001a0f0f5212 */ /* 0x010fe200078e3cff */
[----:B------:R-:W4:Y:S04]  /*09c0*/  @P3 LDG.E R24, desc[UR4][R10.64+0xe4] ;  /* 0x0000e4040a183981 */ /* 0x000f28000c1e1900 */
[----:B------:R-:W2:Y:S01]  /*09d0*/  @P6 LDG.E R26, desc[UR4][R10.64+0x118] ;  /* 0x000118040a1a6981 */ /* 0x000ea2000c1e1900 */
        /* <DEDUP_REMOVED lines=8> */
[----:B---3--:R-:W-:-:S03]  /*0a60*/  @P2 LOP3.LUT R3, R3, R22, RZ, 0x3c, !PT ;  /* 0x0000001603032212 */ /* 0x008fc600078e3cff */
[----:B------:R-:W3:Y:S01]  /*0a70*/  @P4 LDG.E R22, desc[UR4][R10.64+0x100] ;  /* 0x000100040a164981 */ /* 0x000ee2000c1e1900 */
[----:B--2---:R-:W-:-:S03]  /*0a80*/  @P6 LOP3.LUT R15, R15, R26, RZ, 0x3c, !PT ;  /* 0x0000001a0f0f6212 */ /* 0x004fc600078e3cff */
[----:B------:R-:W2:Y:S01]  /*0a90*/  @P0 LDG.E R26, desc[UR4][R10.64+0x12c] ;  /* 0x00012c040a1a0981 */ /* 0x000ea2000c1e1900 */
[----:B----4-:R-:W-:-:S03]  /*0aa0*/  @P2 LOP3.LUT R2, R2, R23, RZ, 0x3c, !PT ;  /* 0x0000001702022212 */ /* 0x010fc600078e3cff */
[----:B------:R-:W4:Y:S01]  /*0ab0*/  @P4 LDG.E R23, desc[UR4][R10.64+0xfc] ;  /* 0x0000fc040a174981 */ /* 0x000f22000c1e1900 */
[----:B------:R-:W-:-:S03]  /*0ac0*/  @P2 LOP3.LUT R5, R5, R20, RZ, 0x3c, !PT ;  /* 0x0000001405052212 */ /* 0x000fc600078e3cff */
[----:B------:R-:W4:Y:S01]  /*0ad0*/  @P4 LDG.E R20, desc[UR4][R10.64+0xf8] ;  /* 0x0000f8040a144981 */ /* 0x000f22000c1e1900 */
[----:B------:R-:W-:Y:S02]  /*0ae0*/  @P3 LOP3.LUT R2, R2, R27, RZ, 0x3c, !PT ;  /* 0x0000001b02023212 */ /* 0x000fe400078e3cff */
[----:B------:R-:W-:Y:S01]  /*0af0*/  @P3 LOP3.LUT R4, R4, R25, RZ, 0x3c, !PT ;  /* 0x0000001904043212 */ /* 0x000fe200078e3cff */
[----:B------:R-:W4:Y:S01]  /*0b00*/  @P5 LDG.E R27, desc[UR4][R10.64+0x110] ;  /* 0x000110040a1b5981 */ /* 0x000f22000c1e1900 */
[----:B------:R-:W-:-:S03]  /*0b10*/  @P3 LOP3.LUT R5, R5, R24, RZ, 0x3c, !PT ;  /* 0x0000001805053212 */ /* 0x000fc600078e3cff */
[----:B------:R-:W4:Y:S04]  /*0b20*/  @P5 LDG.E R25, desc[UR4][R10.64+0x108] ;  /* 0x000108040a195981 */ /* 0x000f28000c1e1900 */
        /* <DEDUP_REMOVED lines=19> */
[----:B------:R-:W-:-:S05]  /*0c60*/  VIADD R19, R19, 0x10 ;  /* 0x0000001013137836 */ /* 0x000fca0000000000 */
[----:B------:R-:W-:Y:S02]  /*0c70*/  ISETP.NE.AND P1, PT, R19, 0x20, PT ;  /* 0x000000201300780c */ /* 0x000fe40003f25270 */
[----:B------:R-:W-:Y:S02]  /*0c80*/  @P5 LOP3.LUT R3, R3, R18, RZ, 0x3c, !PT ;  /* 0x0000001203035212 */ /* 0x000fe400078e3cff */
[----:B------:R-:W-:Y:S02]  /*0c90*/  @P6 LOP3.LUT R4, R4, R21, RZ, 0x3c, !PT ;  /* 0x0000001504046212 */ /* 0x000fe400078e3cff */
[----:B---3--:R-:W-:-:S04]  /*0ca0*/  @P6 LOP3.LUT R3, R3, R22, RZ, 0x3c, !PT ;  /* 0x0000001603036212 */ /* 0x008fc800078e3cff */
[----:B--2---:R-:W-:Y:S02]  /*0cb0*/  @P0 LOP3.LUT R3, R3, R26, RZ, 0x3c, !PT ;  /* 0x0000001a03030212 */ /* 0x004fe400078e3cff */
[----:B----4-:R-:W-:Y:S02]  /*0cc0*/  @P6 LOP3.LUT R2, R2, R23, RZ, 0x3c, !PT ;  /* 0x0000001702026212 */ /* 0x010fe400078e3cff */
[----:B------:R-:W-:Y:S02]  /*0cd0*/  @P6 LOP3.LUT R5, R5, R20, RZ, 0x3c, !PT ;  /* 0x0000001405056212 */ /* 0x000fe400078e3cff */
[----:B------:R-:W-:Y:S02]  /*0ce0*/  @P0 LOP3.LUT R2, R2, R27, RZ, 0x3c, !PT ;  /* 0x0000001b02020212 */ /* 0x000fe400078e3cff */
[----:B------:R-:W-:Y:S02]  /*0cf0*/  @P0 LOP3.LUT R4, R4, R25, RZ, 0x3c, !PT ;  /* 0x0000001904040212 */ /* 0x000fe400078e3cff */
[----:B------:R-:W-:Y:S01]  /*0d00*/  @P0 LOP3.LUT R5, R5, R24, RZ, 0x3c, !PT ;  /* 0x0000001805050212 */ /* 0x000fe200078e3cff */
[----:B------:R-:W-:Y:S06]  /*0d10*/  @P1 BRA `(.L_x_46) ;  /* 0xfffffff400481947 */ /* 0x000fec000383ffff */
[----:B------:R-:W-:-:S05]  /*0d20*/  VIADD R17, R17, 0x1 ;  /* 0x0000000111117836 */ /* 0x000fca0000000000 */
[----:B------:R-:W-:-:S13]  /*0d30*/  ISETP.NE.AND P0, PT, R17, 0x5, PT ;  /* 0x000000051100780c */ /* 0x000fda0003f05270 */
[----:B------:R-:W-:Y:S05]  /*0d40*/  @P0 BRA `(.L_x_47) ;  /* 0xfffffff400300947 */ /* 0x000fea000383ffff */
[----:B------:R0:W-:Y:S01]  /*0d50*/  STG.E.64 desc[UR4][R6.64+0x8], R4 ;  /* 0x0000080406007986 */ /* 0x0001e2000c101b04 */
[----:B------:R-:W-:Y:S01]  /*0d60*/  VIADD R14, R14, 0x1 ;  /* 0x000000010e0e7836 */ /* 0x000fe20000000000 */
[----:B------:R-:W-:Y:S02]  /*0d70*/  LOP3.LUT R11, R0, 0x3, RZ, 0xc0, !PT ;  /* 0x00000003000b7812 */ /* 0x000fe400078ec0ff */
[----:B------:R0:W-:Y:S02]  /*0d80*/  STG.E.64 desc[UR4][R6.64+0x10], R2 ;  /* 0x0000100206007986 */ /* 0x0001e4000c101b04 */
[----:B------:R-:W-:Y:S02]  /*0d90*/  ISETP.GE.U32.AND P0, PT, R14, R11, PT ;  /* 0x0000000b0e00720c */ /* 0x000fe40003f06070 */
[----:B------:R0:W-:Y:S11]  /*0da0*/  STG.E desc[UR4][R6.64+0x4], R15 ;  /* 0x0000040f06007986 */ /* 0x0001f6000c101904 */
[----:B------:R-:W-:Y:S05]  /*0db0*/  @!P0 BRA `(.L_x_48) ;  /* 0xfffffff400048947 */ /* 0x000fea000383ffff */
.L_x_45:
[----:B------:R-:W-:Y:S05]  /*0dc0*/  BSYNC.RECONVERGENT B1 ;  /* 0x0000000000017941 */ /* 0x000fea0003800200 */
.L_x_44:
[----:B------:R-:W-:Y:S01]  /*0dd0*/  ISETP.GT.U32.AND P0, PT, R0, 0x3, PT ;  /* 0x000000030000780c */ /* 0x000fe20003f04070 */
[----:B------:R-:W-:Y:S01]  /*0de0*/  VIADD R12, R12, 0x1 ;  /* 0x000000010c0c7836 */ /* 0x000fe20000000000 */
[--C-:B------:R-:W-:Y:S02]  /*0df0*/  SHF.R.U64 R0, R0, 0x2, R13.reuse ;  /* 0x0000000200007819 */ /* 0x100fe4000000120d */
[----:B------:R-:W-:Y:S02]  /*0e00*/  ISETP.GT.U32.AND.EX P0, PT, R13, RZ, PT, P0 ;  /* 0x000000ff0d00720c */ /* 0x000fe40003f04100 */
[----:B------:R-:W-:-:S11]  /*0e10*/  SHF.R.U32.HI R13, RZ, 0x2, R13 ;  /* 0x00000002ff0d7819 */ /* 0x000fd6000001160d */
[----:B------:R-:W-:Y:S05]  /*0e20*/  @P0 BRA `(.L_x_49) ;  /* 0xfffffff000c80947 */ /* 0x000fea000383ffff */
.L_x_43:
[----:B------:R-:W-:Y:S05]  /*0e30*/  BSYNC.RECONVERGENT B0 ;  /* 0x0000000000007941 */ /* 0x000fea0003800200 */
.L_x_42:
[----:B------:R-:W-:Y:S04]  /*0e40*/  STG.E.64 desc[UR4][R6.64+0x18], RZ ;  /* 0x000018ff06007986 */ /* 0x000fe8000c101b04 */
[----:B------:R-:W-:Y:S04]  /*0e50*/  STG.E desc[UR4][R6.64+0x20], RZ ;  /* 0x000020ff06007986 */ /* 0x000fe8000c101904 */
[----:B------:R-:W-:Y:S01]  /*0e60*/  STG.E.64 desc[UR4][R6.64+0x28], RZ ;  /* 0x000028ff06007986 */ /* 0x000fe2000c101b04 */
[----:B------:R-:W-:Y:S05]  /*0e70*/  EXIT ;  /* 0x000000000000794d */ /* 0x000fea0003800000 */
.L_x_50:
        /* <DEDUP_REMOVED lines=16> */
.L_x_56:


//--------------------- .nv.global.init           --------------------------
	.section	.nv.global.init,"aw",@progbits
	.align	8
.nv.global.init:
	.type		m0,@object
	.size		m0,(potential_ptr - m0)
m0:
        /*0000*/ 	.byte	0x00, 0x00, 0x00, 0x00, 0x00, 0x00, 0xf0, 0x3f
	.type		potential_ptr,@object
	.size		potential_ptr,(epsilon - potential_ptr)
potential_ptr:
        /*0008*/ 	.byte	0x08, 0x00, 0x00, 0x00, 0x00, 0x00, 0x00, 0x00
	.type		epsilon,@object
	.size		epsilon,(Delta - epsilon)
epsilon:
        /*0010*/ 	.byte	0x00, 0x00, 0x00, 0x00, 0x00, 0x00, 0xf0, 0x3f
	.type		Delta,@object
	.size		Delta,(mu_sq - Delta)
Delta:
        /*0018*/ 	.byte	0x00, 0x00, 0x00, 0x00, 0x00, 0x00, 0x00, 0x40
	.type		mu_sq,@object
	.size		mu_sq,(mrg32k3aM1SubSeq - mu_sq)
mu_sq:
        /*0020*/ 	.byte	0x00, 0x00, 0x00, 0x00, 0x00, 0x00, 0xf0, 0x3f
	.type		mrg32k3aM1SubSeq,@object
	.size		mrg32k3aM1SubSeq,(mrg32k3aM2SubSeq - mrg32k3aM1SubSeq)
mrg32k3aM1SubSeq:
        /* <DEDUP_REMOVED lines=126> */
	.type		mrg32k3aM2SubSeq,@object
	.size		mrg32k3aM2SubSeq,(mrg32k3aM1 - mrg32k3aM2SubSeq)
mrg32k3aM2SubSeq:
        /* <DEDUP_REMOVED lines=126> */
	.type		mrg32k3aM1,@object
	.size		mrg32k3aM1,(mrg32k3aM1Seq - mrg32k3aM1)
mrg32k3aM1:
        /* <DEDUP_REMOVED lines=144> */
	.type		mrg32k3aM1Seq,@object
	.size		mrg32k3aM1Seq,(mrg32k3aM2 - mrg32k3aM1Seq)
mrg32k3aM1Seq:
        /* <DEDUP_REMOVED lines=144> */
	.type		mrg32k3aM2,@object
	.size		mrg32k3aM2,(mrg32k3aM2Seq - mrg32k3aM2)
mrg32k3aM2:
        /* <DEDUP_REMOVED lines=144> */
	.type		mrg32k3aM2Seq,@object
	.size		mrg32k3aM2Seq,(precalc_xorwow_matrix - mrg32k3aM2Seq)
mrg32k3aM2Seq:
        /* <DEDUP_REMOVED lines=144> */
	.type		precalc_xorwow_matrix,@object
	.size		precalc_xorwow_matrix,(precalc_xorwow_offset_matrix - precalc_xorwow_matrix)
precalc_xorwow_matrix:
        /* <DEDUP_REMOVED lines=6400> */
	.type		precalc_xorwow_offset_matrix,@object
	.size		precalc_xorwow_offset_matrix,(.L_1 - precalc_xorwow_offset_matrix)
precalc_xorwow_offset_matrix:
        /* <DEDUP_REMOVED lines=6400> */
.L_1:


//--------------------- .nv.shared.reserved.0     --------------------------
	.section	.nv.shared.reserved.0,"aw",@nobits
	.weak		__nv_reservedSMEM_offset_0_alias
	.size		__nv_reservedSMEM_offset_0_alias, 0, 64
	.other		__nv_reservedSMEM_offset_0_alias,@"STO_CUDA_RESERVED_SHARED STV_DEFAULT"
__nv_reservedSMEM_offset_0_alias:
	.zero		0
	.zero		64


//--------------------- .nv.global                --------------------------
	.section	.nv.global,"aw",@nobits
	.align	8
.nv.global:
	.type		lambda,@object
	.size		lambda,(a - lambda)
lambda:
	.zero		8
	.type		a,@object
	.size		a,(f_sq - a)
a:
	.zero		8
	.type		f_sq,@object
	.size		f_sq,(.L_10 - f_sq)
f_sq:
	.zero		8
.L_10:


//--------------------- .nv.constant0._Z15metropolis_stepPdmmddP17curandStateXORWOW --------------------------
	.section	.nv.constant0._Z15metropolis_stepPdmmddP17curandStateXORWOW,"a",@progbits
	.sectionflags	@""
	.align	4
.nv.constant0._Z15metropolis_stepPdmmddP17curandStateXORWOW:
	.zero		944


//--------------------- .nv.constant0._Z22randomize_double_arrayPdmddP17curandStateXORWOW --------------------------
	.section	.nv.constant0._Z22randomize_double_arrayPdmddP17curandStateXORWOW,"a",@progbits
	.sectionflags	@""
	.align	4
.nv.constant0._Z22randomize_double_arrayPdmddP17curandStateXORWOW:
	.zero		936


//--------------------- .nv.constant0._Z15setup_randomizeP17curandStateXORWOW --------------------------
	.section	.nv.constant0._Z15setup_randomizeP17curandStateXORWOW,"a",@progbits
	.sectionflags	@""
	.align	4
.nv.constant0._Z15setup_randomizeP17curandStateXORWOW:
	.zero		904


//--------------------- SYMBOLS --------------------------

	.type		.nv.reservedSmem.offset0,@object
	.size		.nv.reservedSmem.offset0,0x4
